//
// Generated by NVIDIA NVVM Compiler
//
// Compiler Build ID: CL-36424714
// Cuda compilation tools, release 13.0, V13.0.88
// Based on NVVM 20.0.0
//

.version 9.0
.target sm_100
.address_size 64

	// .globl	_Z12cu_normalizejP6float2
.extern .shared .align 16 .b8 x[];

.visible .entry _Z12cu_normalizejP6float2(
	.param .u32 _Z12cu_normalizejP6float2_param_0,
	.param .u64 .ptr .align 1 _Z12cu_normalizejP6float2_param_1
)
{
	.reg .pred 	%p<5>;
	.reg .b32 	%r<6>;
	.reg .b32 	%f<33>;
	.reg .b64 	%rd<5>;

	ld.param.u32 	%r2, [_Z12cu_normalizejP6float2_param_0];
	ld.param.u64 	%rd1, [_Z12cu_normalizejP6float2_param_1];
	mov.u32 	%r3, %ctaid.x;
	mov.u32 	%r4, %ntid.x;
	mov.u32 	%r5, %tid.x;
	mad.lo.s32 	%r1, %r3, %r4, %r5;
	setp.ge.u32 	%p1, %r1, %r2;
	@%p1 bra 	$L__BB0_2;
	cvta.to.global.u64 	%rd2, %rd1;
	mul.wide.s32 	%rd3, %r1, 8;
	add.s64 	%rd4, %rd2, %rd3;
	ld.global.v2.f32 	{%f1, %f2}, [%rd4];
	abs.f32 	%f3, %f1;
	abs.f32 	%f4, %f2;
	setp.gt.f32 	%p2, %f3, %f4;
	selp.f32 	%f5, %f3, %f4, %p2;
	selp.f32 	%f6, %f4, %f3, %p2;
	div.rn.f32 	%f8, %f6, %f5;
	fma.rn.f32 	%f9, %f8, %f8, 0f3F800000;
	sqrt.rn.f32 	%f10, %f9;
	mul.f32 	%f11, %f10, %f5;
	setp.eq.f32 	%p3, %f5, 0f00000000;
	max.f32 	%f12, %f5, %f6;
	setp.gt.f32 	%p4, %f12, 0f7F7FFFFF;
	add.f32 	%f13, %f3, %f4;
	selp.f32 	%f14, %f13, %f11, %p3;
	selp.f32 	%f15, %f13, %f14, %p4;
	abs.f32 	%f16, %f15;
	add.f32 	%f17, %f16, 0f00000000;
	rcp.rn.f32 	%f18, %f17;
	mul.f32 	%f19, %f1, %f18;
	mul.f32 	%f20, %f2, %f18;
	mul.f32 	%f21, %f15, %f18;
	mul.f32 	%f22, %f18, 0f00000000;
	mul.f32 	%f23, %f22, %f22;
	fma.rn.f32 	%f24, %f21, %f21, %f23;
	rcp.rn.f32 	%f25, %f24;
	mul.f32 	%f26, %f20, %f22;
	fma.rn.f32 	%f27, %f19, %f21, %f26;
	mul.f32 	%f28, %f27, %f25;
	mul.f32 	%f29, %f20, %f21;
	mul.f32 	%f30, %f19, %f22;
	sub.f32 	%f31, %f29, %f30;
	mul.f32 	%f32, %f31, %f25;
	st.global.v2.f32 	[%rd4], {%f28, %f32};
$L__BB0_2:
	ret;

}
	// .globl	_Z6cu_maxjfPf
.visible .entry _Z6cu_maxjfPf(
	.param .u32 _Z6cu_maxjfPf_param_0,
	.param .f32 _Z6cu_maxjfPf_param_1,
	.param .u64 .ptr .align 1 _Z6cu_maxjfPf_param_2
)
{
	.reg .pred 	%p<2>;
	.reg .b32 	%r<6>;
	.reg .b32 	%f<4>;
	.reg .b64 	%rd<5>;

	ld.param.u32 	%r2, [_Z6cu_maxjfPf_param_0];
	ld.param.f32 	%f1, [_Z6cu_maxjfPf_param_1];
	ld.param.u64 	%rd1, [_Z6cu_maxjfPf_param_2];
	mov.u32 	%r3, %ctaid.x;
	mov.u32 	%r4, %ntid.x;
	mov.u32 	%r5, %tid.x;
	mad.lo.s32 	%r1, %r3, %r4, %r5;
	setp.ge.u32 	%p1, %r1, %r2;
	@%p1 bra 	$L__BB1_2;
	cvta.to.global.u64 	%rd2, %rd1;
	mul.wide.s32 	%rd3, %r1, 4;
	add.s64 	%rd4, %rd2, %rd3;
	ld.global.f32 	%f2, [%rd4];
	max.f32 	%f3, %f2, %f1;
	st.global.f32 	[%rd4], %f3;
$L__BB1_2:
	ret;

}
	// .globl	_Z8cu_onemmjjj6float2PS_jS_S0_j
.visible .entry _Z8cu_onemmjjj6float2PS_jS_S0_j(
	.param .u32 _Z8cu_onemmjjj6float2PS_jS_S0_j_param_0,
	.param .u32 _Z8cu_onemmjjj6float2PS_jS_S0_j_param_1,
	.param .u32 _Z8cu_onemmjjj6float2PS_jS_S0_j_param_2,
	.param .align 8 .b8 _Z8cu_onemmjjj6float2PS_jS_S0_j_param_3[8],
	.param .u64 .ptr .align 1 _Z8cu_onemmjjj6float2PS_jS_S0_j_param_4,
	.param .u32 _Z8cu_onemmjjj6float2PS_jS_S0_j_param_5,
	.param .align 8 .b8 _Z8cu_onemmjjj6float2PS_jS_S0_j_param_6[8],
	.param .u64 .ptr .align 1 _Z8cu_onemmjjj6float2PS_jS_S0_j_param_7,
	.param .u32 _Z8cu_onemmjjj6float2PS_jS_S0_j_param_8
)
{
	.reg .pred 	%p<20>;
	.reg .b32 	%r<103>;
	.reg .b32 	%f<305>;
	.reg .b64 	%rd<93>;

	ld.param.u32 	%r39, [_Z8cu_onemmjjj6float2PS_jS_S0_j_param_0];
	ld.param.u32 	%r43, [_Z8cu_onemmjjj6float2PS_jS_S0_j_param_1];
	ld.param.u32 	%r40, [_Z8cu_onemmjjj6float2PS_jS_S0_j_param_2];
	ld.param.v2.f32 	{%f31, %f32}, [_Z8cu_onemmjjj6float2PS_jS_S0_j_param_3];
	ld.param.u64 	%rd3, [_Z8cu_onemmjjj6float2PS_jS_S0_j_param_4];
	ld.param.u32 	%r41, [_Z8cu_onemmjjj6float2PS_jS_S0_j_param_5];
	ld.param.v2.f32 	{%f33, %f34}, [_Z8cu_onemmjjj6float2PS_jS_S0_j_param_6];
	ld.param.u64 	%rd4, [_Z8cu_onemmjjj6float2PS_jS_S0_j_param_7];
	ld.param.u32 	%r42, [_Z8cu_onemmjjj6float2PS_jS_S0_j_param_8];
	cvta.to.global.u64 	%rd1, %rd3;
	cvta.to.global.u64 	%rd2, %rd4;
	mov.u32 	%r44, %ctaid.x;
	mov.u32 	%r45, %ntid.x;
	mov.u32 	%r46, %tid.x;
	mad.lo.s32 	%r1, %r44, %r45, %r46;
	setp.ge.u32 	%p1, %r1, %r43;
	@%p1 bra 	$L__BB2_26;
	setp.eq.s32 	%p2, %r40, 0;
	mov.f32 	%f301, 0f00000000;
	mov.f32 	%f302, %f301;
	@%p2 bra 	$L__BB2_14;
	mul.lo.s32 	%r2, %r41, %r1;
	and.b32  	%r3, %r40, 15;
	setp.lt.u32 	%p3, %r40, 16;
	mov.b32 	%r91, 0;
	mov.f32 	%f302, 0f00000000;
	mov.f32 	%f301, %f302;
	@%p3 bra 	$L__BB2_5;
	and.b32  	%r91, %r40, -16;
	neg.s32 	%r97, %r91;
	add.s32 	%r96, %r2, 7;
	mov.f32 	%f302, 0f00000000;
$L__BB2_4:
	.pragma "nounroll";
	add.s32 	%r48, %r96, -7;
	mul.wide.u32 	%rd5, %r48, 8;
	add.s64 	%rd6, %rd1, %rd5;
	ld.global.v2.f32 	{%f39, %f40}, [%rd6];
	add.f32 	%f41, %f302, %f39;
	add.f32 	%f42, %f301, %f40;
	add.s32 	%r49, %r96, -6;
	mul.wide.u32 	%rd7, %r49, 8;
	add.s64 	%rd8, %rd1, %rd7;
	ld.global.v2.f32 	{%f43, %f44}, [%rd8];
	add.f32 	%f45, %f41, %f43;
	add.f32 	%f46, %f42, %f44;
	add.s32 	%r50, %r96, -5;
	mul.wide.u32 	%rd9, %r50, 8;
	add.s64 	%rd10, %rd1, %rd9;
	ld.global.v2.f32 	{%f47, %f48}, [%rd10];
	add.f32 	%f49, %f45, %f47;
	add.f32 	%f50, %f46, %f48;
	add.s32 	%r51, %r96, -4;
	mul.wide.u32 	%rd11, %r51, 8;
	add.s64 	%rd12, %rd1, %rd11;
	ld.global.v2.f32 	{%f51, %f52}, [%rd12];
	add.f32 	%f53, %f49, %f51;
	add.f32 	%f54, %f50, %f52;
	add.s32 	%r52, %r96, -3;
	mul.wide.u32 	%rd13, %r52, 8;
	add.s64 	%rd14, %rd1, %rd13;
	ld.global.v2.f32 	{%f55, %f56}, [%rd14];
	add.f32 	%f57, %f53, %f55;
	add.f32 	%f58, %f54, %f56;
	add.s32 	%r53, %r96, -2;
	mul.wide.u32 	%rd15, %r53, 8;
	add.s64 	%rd16, %rd1, %rd15;
	ld.global.v2.f32 	{%f59, %f60}, [%rd16];
	add.f32 	%f61, %f57, %f59;
	add.f32 	%f62, %f58, %f60;
	add.s32 	%r54, %r96, -1;
	mul.wide.u32 	%rd17, %r54, 8;
	add.s64 	%rd18, %rd1, %rd17;
	ld.global.v2.f32 	{%f63, %f64}, [%rd18];
	add.f32 	%f65, %f61, %f63;
	add.f32 	%f66, %f62, %f64;
	add.s32 	%r55, %r96, 8;
	mul.wide.u32 	%rd19, %r96, 8;
	add.s64 	%rd20, %rd1, %rd19;
	ld.global.v2.f32 	{%f67, %f68}, [%rd20];
	add.f32 	%f69, %f65, %f67;
	add.f32 	%f70, %f66, %f68;
	add.s32 	%r56, %r96, 1;
	mul.wide.u32 	%rd21, %r56, 8;
	add.s64 	%rd22, %rd1, %rd21;
	ld.global.v2.f32 	{%f71, %f72}, [%rd22];
	add.f32 	%f73, %f69, %f71;
	add.f32 	%f74, %f70, %f72;
	add.s32 	%r57, %r96, 2;
	mul.wide.u32 	%rd23, %r57, 8;
	add.s64 	%rd24, %rd1, %rd23;
	ld.global.v2.f32 	{%f75, %f76}, [%rd24];
	add.f32 	%f77, %f73, %f75;
	add.f32 	%f78, %f74, %f76;
	add.s32 	%r58, %r96, 3;
	mul.wide.u32 	%rd25, %r58, 8;
	add.s64 	%rd26, %rd1, %rd25;
	ld.global.v2.f32 	{%f79, %f80}, [%rd26];
	add.f32 	%f81, %f77, %f79;
	add.f32 	%f82, %f78, %f80;
	add.s32 	%r59, %r96, 4;
	mul.wide.u32 	%rd27, %r59, 8;
	add.s64 	%rd28, %rd1, %rd27;
	ld.global.v2.f32 	{%f83, %f84}, [%rd28];
	add.f32 	%f85, %f81, %f83;
	add.f32 	%f86, %f82, %f84;
	add.s32 	%r60, %r96, 5;
	mul.wide.u32 	%rd29, %r60, 8;
	add.s64 	%rd30, %rd1, %rd29;
	ld.global.v2.f32 	{%f87, %f88}, [%rd30];
	add.f32 	%f89, %f85, %f87;
	add.f32 	%f90, %f86, %f88;
	add.s32 	%r61, %r96, 6;
	mul.wide.u32 	%rd31, %r61, 8;
	add.s64 	%rd32, %rd1, %rd31;
	ld.global.v2.f32 	{%f91, %f92}, [%rd32];
	add.f32 	%f93, %f89, %f91;
	add.f32 	%f94, %f90, %f92;
	add.s32 	%r62, %r96, 7;
	mul.wide.u32 	%rd33, %r62, 8;
	add.s64 	%rd34, %rd1, %rd33;
	ld.global.v2.f32 	{%f95, %f96}, [%rd34];
	add.f32 	%f97, %f93, %f95;
	add.f32 	%f98, %f94, %f96;
	mul.wide.u32 	%rd35, %r55, 8;
	add.s64 	%rd36, %rd1, %rd35;
	ld.global.v2.f32 	{%f99, %f100}, [%rd36];
	add.f32 	%f302, %f97, %f99;
	add.f32 	%f301, %f98, %f100;
	add.s32 	%r97, %r97, 16;
	add.s32 	%r96, %r96, 16;
	setp.eq.s32 	%p4, %r97, 0;
	@%p4 bra 	$L__BB2_5;
	bra.uni 	$L__BB2_4;
$L__BB2_5:
	setp.eq.s32 	%p5, %r3, 0;
	@%p5 bra 	$L__BB2_14;
	and.b32  	%r8, %r40, 7;
	setp.lt.u32 	%p6, %r3, 8;
	@%p6 bra 	$L__BB2_8;
	add.s32 	%r63, %r91, %r2;
	mul.wide.u32 	%rd37, %r63, 8;
	add.s64 	%rd38, %rd1, %rd37;
	ld.global.v2.f32 	{%f102, %f103}, [%rd38];
	add.f32 	%f104, %f302, %f102;
	add.f32 	%f105, %f301, %f103;
	add.s32 	%r64, %r63, 1;
	mul.wide.u32 	%rd39, %r64, 8;
	add.s64 	%rd40, %rd1, %rd39;
	ld.global.v2.f32 	{%f106, %f107}, [%rd40];
	add.f32 	%f108, %f104, %f106;
	add.f32 	%f109, %f105, %f107;
	add.s32 	%r65, %r63, 2;
	mul.wide.u32 	%rd41, %r65, 8;
	add.s64 	%rd42, %rd1, %rd41;
	ld.global.v2.f32 	{%f110, %f111}, [%rd42];
	add.f32 	%f112, %f108, %f110;
	add.f32 	%f113, %f109, %f111;
	add.s32 	%r66, %r63, 3;
	mul.wide.u32 	%rd43, %r66, 8;
	add.s64 	%rd44, %rd1, %rd43;
	ld.global.v2.f32 	{%f114, %f115}, [%rd44];
	add.f32 	%f116, %f112, %f114;
	add.f32 	%f117, %f113, %f115;
	add.s32 	%r67, %r63, 4;
	mul.wide.u32 	%rd45, %r67, 8;
	add.s64 	%rd46, %rd1, %rd45;
	ld.global.v2.f32 	{%f118, %f119}, [%rd46];
	add.f32 	%f120, %f116, %f118;
	add.f32 	%f121, %f117, %f119;
	add.s32 	%r68, %r63, 5;
	mul.wide.u32 	%rd47, %r68, 8;
	add.s64 	%rd48, %rd1, %rd47;
	ld.global.v2.f32 	{%f122, %f123}, [%rd48];
	add.f32 	%f124, %f120, %f122;
	add.f32 	%f125, %f121, %f123;
	add.s32 	%r69, %r63, 6;
	mul.wide.u32 	%rd49, %r69, 8;
	add.s64 	%rd50, %rd1, %rd49;
	ld.global.v2.f32 	{%f126, %f127}, [%rd50];
	add.f32 	%f128, %f124, %f126;
	add.f32 	%f129, %f125, %f127;
	add.s32 	%r70, %r63, 7;
	mul.wide.u32 	%rd51, %r70, 8;
	add.s64 	%rd52, %rd1, %rd51;
	ld.global.v2.f32 	{%f130, %f131}, [%rd52];
	add.f32 	%f302, %f128, %f130;
	add.f32 	%f301, %f129, %f131;
	add.s32 	%r91, %r91, 8;
$L__BB2_8:
	setp.eq.s32 	%p7, %r8, 0;
	@%p7 bra 	$L__BB2_14;
	and.b32  	%r11, %r40, 3;
	setp.lt.u32 	%p8, %r8, 4;
	@%p8 bra 	$L__BB2_11;
	add.s32 	%r71, %r91, %r2;
	mul.wide.u32 	%rd53, %r71, 8;
	add.s64 	%rd54, %rd1, %rd53;
	ld.global.v2.f32 	{%f133, %f134}, [%rd54];
	add.f32 	%f135, %f302, %f133;
	add.f32 	%f136, %f301, %f134;
	add.s32 	%r72, %r71, 1;
	mul.wide.u32 	%rd55, %r72, 8;
	add.s64 	%rd56, %rd1, %rd55;
	ld.global.v2.f32 	{%f137, %f138}, [%rd56];
	add.f32 	%f139, %f135, %f137;
	add.f32 	%f140, %f136, %f138;
	add.s32 	%r73, %r71, 2;
	mul.wide.u32 	%rd57, %r73, 8;
	add.s64 	%rd58, %rd1, %rd57;
	ld.global.v2.f32 	{%f141, %f142}, [%rd58];
	add.f32 	%f143, %f139, %f141;
	add.f32 	%f144, %f140, %f142;
	add.s32 	%r74, %r71, 3;
	mul.wide.u32 	%rd59, %r74, 8;
	add.s64 	%rd60, %rd1, %rd59;
	ld.global.v2.f32 	{%f145, %f146}, [%rd60];
	add.f32 	%f302, %f143, %f145;
	add.f32 	%f301, %f144, %f146;
	add.s32 	%r91, %r91, 4;
$L__BB2_11:
	setp.eq.s32 	%p9, %r11, 0;
	@%p9 bra 	$L__BB2_14;
	add.s32 	%r95, %r91, %r2;
	neg.s32 	%r94, %r11;
$L__BB2_13:
	.pragma "nounroll";
	mul.wide.u32 	%rd61, %r95, 8;
	add.s64 	%rd62, %rd1, %rd61;
	ld.global.v2.f32 	{%f147, %f148}, [%rd62];
	add.f32 	%f302, %f302, %f147;
	add.f32 	%f301, %f301, %f148;
	add.s32 	%r95, %r95, 1;
	add.s32 	%r94, %r94, 1;
	setp.ne.s32 	%p10, %r94, 0;
	@%p10 bra 	$L__BB2_13;
$L__BB2_14:
	setp.eq.s32 	%p11, %r39, 0;
	@%p11 bra 	$L__BB2_26;
	mul.lo.s32 	%r20, %r42, %r1;
	mul.f32 	%f149, %f31, %f302;
	mul.f32 	%f150, %f32, %f301;
	sub.f32 	%f25, %f149, %f150;
	mul.f32 	%f151, %f32, %f302;
	fma.rn.f32 	%f26, %f31, %f301, %f151;
	and.b32  	%r21, %r39, 7;
	setp.lt.u32 	%p12, %r39, 8;
	mov.b32 	%r100, 0;
	@%p12 bra 	$L__BB2_18;
	and.b32  	%r100, %r39, -8;
	neg.s32 	%r99, %r100;
	add.s32 	%r98, %r20, 3;
$L__BB2_17:
	.pragma "nounroll";
	add.s32 	%r76, %r98, -3;
	mul.wide.u32 	%rd63, %r76, 8;
	add.s64 	%rd64, %rd2, %rd63;
	ld.global.v2.f32 	{%f152, %f153}, [%rd64];
	mul.f32 	%f154, %f33, %f152;
	mul.f32 	%f155, %f34, %f153;
	sub.f32 	%f156, %f154, %f155;
	mul.f32 	%f157, %f33, %f153;
	fma.rn.f32 	%f158, %f34, %f152, %f157;
	add.f32 	%f159, %f25, %f156;
	add.f32 	%f160, %f26, %f158;
	st.global.v2.f32 	[%rd64], {%f159, %f160};
	add.s32 	%r77, %r98, -2;
	mul.wide.u32 	%rd65, %r77, 8;
	add.s64 	%rd66, %rd2, %rd65;
	ld.global.v2.f32 	{%f161, %f162}, [%rd66];
	mul.f32 	%f163, %f33, %f161;
	mul.f32 	%f164, %f34, %f162;
	sub.f32 	%f165, %f163, %f164;
	mul.f32 	%f166, %f33, %f162;
	fma.rn.f32 	%f167, %f34, %f161, %f166;
	add.f32 	%f168, %f25, %f165;
	add.f32 	%f169, %f26, %f167;
	st.global.v2.f32 	[%rd66], {%f168, %f169};
	add.s32 	%r78, %r98, -1;
	mul.wide.u32 	%rd67, %r78, 8;
	add.s64 	%rd68, %rd2, %rd67;
	ld.global.v2.f32 	{%f170, %f171}, [%rd68];
	mul.f32 	%f172, %f33, %f170;
	mul.f32 	%f173, %f34, %f171;
	sub.f32 	%f174, %f172, %f173;
	mul.f32 	%f175, %f33, %f171;
	fma.rn.f32 	%f176, %f34, %f170, %f175;
	add.f32 	%f177, %f25, %f174;
	add.f32 	%f178, %f26, %f176;
	st.global.v2.f32 	[%rd68], {%f177, %f178};
	add.s32 	%r79, %r98, 4;
	mul.wide.u32 	%rd69, %r98, 8;
	add.s64 	%rd70, %rd2, %rd69;
	ld.global.v2.f32 	{%f179, %f180}, [%rd70];
	mul.f32 	%f181, %f33, %f179;
	mul.f32 	%f182, %f34, %f180;
	sub.f32 	%f183, %f181, %f182;
	mul.f32 	%f184, %f33, %f180;
	fma.rn.f32 	%f185, %f34, %f179, %f184;
	add.f32 	%f186, %f25, %f183;
	add.f32 	%f187, %f26, %f185;
	st.global.v2.f32 	[%rd70], {%f186, %f187};
	add.s32 	%r80, %r98, 1;
	mul.wide.u32 	%rd71, %r80, 8;
	add.s64 	%rd72, %rd2, %rd71;
	ld.global.v2.f32 	{%f188, %f189}, [%rd72];
	mul.f32 	%f190, %f33, %f188;
	mul.f32 	%f191, %f34, %f189;
	sub.f32 	%f192, %f190, %f191;
	mul.f32 	%f193, %f33, %f189;
	fma.rn.f32 	%f194, %f34, %f188, %f193;
	add.f32 	%f195, %f25, %f192;
	add.f32 	%f196, %f26, %f194;
	st.global.v2.f32 	[%rd72], {%f195, %f196};
	add.s32 	%r81, %r98, 2;
	mul.wide.u32 	%rd73, %r81, 8;
	add.s64 	%rd74, %rd2, %rd73;
	ld.global.v2.f32 	{%f197, %f198}, [%rd74];
	mul.f32 	%f199, %f33, %f197;
	mul.f32 	%f200, %f34, %f198;
	sub.f32 	%f201, %f199, %f200;
	mul.f32 	%f202, %f33, %f198;
	fma.rn.f32 	%f203, %f34, %f197, %f202;
	add.f32 	%f204, %f25, %f201;
	add.f32 	%f205, %f26, %f203;
	st.global.v2.f32 	[%rd74], {%f204, %f205};
	add.s32 	%r82, %r98, 3;
	mul.wide.u32 	%rd75, %r82, 8;
	add.s64 	%rd76, %rd2, %rd75;
	ld.global.v2.f32 	{%f206, %f207}, [%rd76];
	mul.f32 	%f208, %f33, %f206;
	mul.f32 	%f209, %f34, %f207;
	sub.f32 	%f210, %f208, %f209;
	mul.f32 	%f211, %f33, %f207;
	fma.rn.f32 	%f212, %f34, %f206, %f211;
	add.f32 	%f213, %f25, %f210;
	add.f32 	%f214, %f26, %f212;
	st.global.v2.f32 	[%rd76], {%f213, %f214};
	mul.wide.u32 	%rd77, %r79, 8;
	add.s64 	%rd78, %rd2, %rd77;
	ld.global.v2.f32 	{%f215, %f216}, [%rd78];
	mul.f32 	%f217, %f33, %f215;
	mul.f32 	%f218, %f34, %f216;
	sub.f32 	%f219, %f217, %f218;
	mul.f32 	%f220, %f33, %f216;
	fma.rn.f32 	%f221, %f34, %f215, %f220;
	add.f32 	%f222, %f25, %f219;
	add.f32 	%f223, %f26, %f221;
	st.global.v2.f32 	[%rd78], {%f222, %f223};
	add.s32 	%r99, %r99, 8;
	add.s32 	%r98, %r98, 8;
	setp.ne.s32 	%p13, %r99, 0;
	@%p13 bra 	$L__BB2_17;
$L__BB2_18:
	setp.eq.s32 	%p14, %r21, 0;
	@%p14 bra 	$L__BB2_26;
	and.b32  	%r34, %r39, 3;
	setp.lt.u32 	%p15, %r21, 4;
	@%p15 bra 	$L__BB2_21;
	add.s32 	%r83, %r100, %r20;
	mul.wide.u32 	%rd79, %r83, 8;
	add.s64 	%rd80, %rd2, %rd79;
	ld.global.v2.f32 	{%f224, %f225}, [%rd80];
	mul.f32 	%f226, %f33, %f224;
	mul.f32 	%f227, %f34, %f225;
	sub.f32 	%f228, %f226, %f227;
	mul.f32 	%f229, %f33, %f225;
	fma.rn.f32 	%f230, %f34, %f224, %f229;
	add.f32 	%f231, %f25, %f228;
	add.f32 	%f232, %f26, %f230;
	st.global.v2.f32 	[%rd80], {%f231, %f232};
	add.s32 	%r84, %r83, 1;
	mul.wide.u32 	%rd81, %r84, 8;
	add.s64 	%rd82, %rd2, %rd81;
	ld.global.v2.f32 	{%f233, %f234}, [%rd82];
	mul.f32 	%f235, %f33, %f233;
	mul.f32 	%f236, %f34, %f234;
	sub.f32 	%f237, %f235, %f236;
	mul.f32 	%f238, %f33, %f234;
	fma.rn.f32 	%f239, %f34, %f233, %f238;
	add.f32 	%f240, %f25, %f237;
	add.f32 	%f241, %f26, %f239;
	st.global.v2.f32 	[%rd82], {%f240, %f241};
	add.s32 	%r85, %r83, 2;
	mul.wide.u32 	%rd83, %r85, 8;
	add.s64 	%rd84, %rd2, %rd83;
	ld.global.v2.f32 	{%f242, %f243}, [%rd84];
	mul.f32 	%f244, %f33, %f242;
	mul.f32 	%f245, %f34, %f243;
	sub.f32 	%f246, %f244, %f245;
	mul.f32 	%f247, %f33, %f243;
	fma.rn.f32 	%f248, %f34, %f242, %f247;
	add.f32 	%f249, %f25, %f246;
	add.f32 	%f250, %f26, %f248;
	st.global.v2.f32 	[%rd84], {%f249, %f250};
	add.s32 	%r86, %r83, 3;
	mul.wide.u32 	%rd85, %r86, 8;
	add.s64 	%rd86, %rd2, %rd85;
	ld.global.v2.f32 	{%f251, %f252}, [%rd86];
	mul.f32 	%f253, %f33, %f251;
	mul.f32 	%f254, %f34, %f252;
	sub.f32 	%f255, %f253, %f254;
	mul.f32 	%f256, %f33, %f252;
	fma.rn.f32 	%f257, %f34, %f251, %f256;
	add.f32 	%f258, %f25, %f255;
	add.f32 	%f259, %f26, %f257;
	st.global.v2.f32 	[%rd86], {%f258, %f259};
	add.s32 	%r100, %r100, 4;
$L__BB2_21:
	setp.eq.s32 	%p16, %r34, 0;
	@%p16 bra 	$L__BB2_26;
	setp.eq.s32 	%p17, %r34, 1;
	@%p17 bra 	$L__BB2_24;
	add.s32 	%r87, %r100, %r20;
	mul.wide.u32 	%rd87, %r87, 8;
	add.s64 	%rd88, %rd2, %rd87;
	ld.global.v2.f32 	{%f260, %f261}, [%rd88];
	mul.f32 	%f262, %f33, %f260;
	mul.f32 	%f263, %f34, %f261;
	sub.f32 	%f264, %f262, %f263;
	mul.f32 	%f265, %f33, %f261;
	fma.rn.f32 	%f266, %f34, %f260, %f265;
	add.f32 	%f267, %f25, %f264;
	add.f32 	%f268, %f26, %f266;
	st.global.v2.f32 	[%rd88], {%f267, %f268};
	add.s32 	%r88, %r87, 1;
	mul.wide.u32 	%rd89, %r88, 8;
	add.s64 	%rd90, %rd2, %rd89;
	ld.global.v2.f32 	{%f269, %f270}, [%rd90];
	mul.f32 	%f271, %f33, %f269;
	mul.f32 	%f272, %f34, %f270;
	sub.f32 	%f273, %f271, %f272;
	mul.f32 	%f274, %f33, %f270;
	fma.rn.f32 	%f275, %f34, %f269, %f274;
	add.f32 	%f276, %f25, %f273;
	add.f32 	%f277, %f26, %f275;
	st.global.v2.f32 	[%rd90], {%f276, %f277};
	add.s32 	%r100, %r100, 2;
$L__BB2_24:
	and.b32  	%r89, %r39, 1;
	setp.eq.b32 	%p18, %r89, 1;
	not.pred 	%p19, %p18;
	@%p19 bra 	$L__BB2_26;
	add.s32 	%r90, %r100, %r20;
	mul.wide.u32 	%rd91, %r90, 8;
	add.s64 	%rd92, %rd2, %rd91;
	ld.global.v2.f32 	{%f278, %f279}, [%rd92];
	mul.f32 	%f280, %f33, %f278;
	mul.f32 	%f281, %f34, %f279;
	sub.f32 	%f282, %f280, %f281;
	mul.f32 	%f283, %f33, %f279;
	fma.rn.f32 	%f284, %f34, %f278, %f283;
	add.f32 	%f285, %f25, %f282;
	add.f32 	%f286, %f26, %f284;
	st.global.v2.f32 	[%rd92], {%f285, %f286};
$L__BB2_26:
	ret;

}
	// .globl	_Z14cu_exw_csrmm_Hjjj6float2PS_PjS1_S0_jS_S0_j
.visible .entry _Z14cu_exw_csrmm_Hjjj6float2PS_PjS1_S0_jS_S0_j(
	.param .u32 _Z14cu_exw_csrmm_Hjjj6float2PS_PjS1_S0_jS_S0_j_param_0,
	.param .u32 _Z14cu_exw_csrmm_Hjjj6float2PS_PjS1_S0_jS_S0_j_param_1,
	.param .u32 _Z14cu_exw_csrmm_Hjjj6float2PS_PjS1_S0_jS_S0_j_param_2,
	.param .align 8 .b8 _Z14cu_exw_csrmm_Hjjj6float2PS_PjS1_S0_jS_S0_j_param_3[8],
	.param .u64 .ptr .align 1 _Z14cu_exw_csrmm_Hjjj6float2PS_PjS1_S0_jS_S0_j_param_4,
	.param .u64 .ptr .align 1 _Z14cu_exw_csrmm_Hjjj6float2PS_PjS1_S0_jS_S0_j_param_5,
	.param .u64 .ptr .align 1 _Z14cu_exw_csrmm_Hjjj6float2PS_PjS1_S0_jS_S0_j_param_6,
	.param .u64 .ptr .align 1 _Z14cu_exw_csrmm_Hjjj6float2PS_PjS1_S0_jS_S0_j_param_7,
	.param .u32 _Z14cu_exw_csrmm_Hjjj6float2PS_PjS1_S0_jS_S0_j_param_8,
	.param .align 8 .b8 _Z14cu_exw_csrmm_Hjjj6float2PS_PjS1_S0_jS_S0_j_param_9[8],
	.param .u64 .ptr .align 1 _Z14cu_exw_csrmm_Hjjj6float2PS_PjS1_S0_jS_S0_j_param_10,
	.param .u32 _Z14cu_exw_csrmm_Hjjj6float2PS_PjS1_S0_jS_S0_j_param_11
)
{
	.reg .pred 	%p<22>;
	.reg .b32 	%r<156>;
	.reg .b32 	%f<175>;
	.reg .b64 	%rd<107>;

	ld.param.u32 	%r65, [_Z14cu_exw_csrmm_Hjjj6float2PS_PjS1_S0_jS_S0_j_param_0];
	ld.param.u32 	%r66, [_Z14cu_exw_csrmm_Hjjj6float2PS_PjS1_S0_jS_S0_j_param_1];
	ld.param.u32 	%r67, [_Z14cu_exw_csrmm_Hjjj6float2PS_PjS1_S0_jS_S0_j_param_2];
	ld.param.v2.f32 	{%f5, %f6}, [_Z14cu_exw_csrmm_Hjjj6float2PS_PjS1_S0_jS_S0_j_param_3];
	ld.param.u64 	%rd5, [_Z14cu_exw_csrmm_Hjjj6float2PS_PjS1_S0_jS_S0_j_param_6];
	ld.param.u64 	%rd6, [_Z14cu_exw_csrmm_Hjjj6float2PS_PjS1_S0_jS_S0_j_param_7];
	ld.param.u64 	%rd7, [_Z14cu_exw_csrmm_Hjjj6float2PS_PjS1_S0_jS_S0_j_param_10];
	cvta.to.global.u64 	%rd1, %rd6;
	cvta.to.global.u64 	%rd2, %rd7;
	mov.u32 	%r68, %ctaid.x;
	mov.u32 	%r69, %ntid.x;
	mov.u32 	%r70, %tid.x;
	mad.lo.s32 	%r1, %r68, %r69, %r70;
	setp.ge.u32 	%p1, %r1, %r65;
	@%p1 bra 	$L__BB3_30;
	cvta.to.global.u64 	%rd8, %rd5;
	mul.wide.s32 	%rd9, %r1, 4;
	add.s64 	%rd10, %rd8, %rd9;
	ld.global.u32 	%r142, [%rd10];
	ld.global.u32 	%r3, [%rd10+4];
	setp.eq.s32 	%p2, %r142, %r3;
	@%p2 bra 	$L__BB3_30;
	setp.eq.s32 	%p3, %r66, 0;
	@%p3 bra 	$L__BB3_15;
	and.b32  	%r4, %r66, 15;
	setp.lt.u32 	%p4, %r66, 16;
	mov.b32 	%r136, 0;
	@%p4 bra 	$L__BB3_6;
	and.b32  	%r136, %r66, -16;
	mov.b32 	%r141, 0;
	mov.u32 	%r74, x;
$L__BB3_5:
	.pragma "nounroll";
	shl.b32 	%r73, %r141, 3;
	add.s32 	%r75, %r74, %r73;
	mad.lo.s32 	%r76, %r141, %r65, %r1;
	mul.wide.u32 	%rd11, %r76, 8;
	add.s64 	%rd12, %rd1, %rd11;
	ld.global.v2.f32 	{%f7, %f8}, [%rd12];
	add.s32 	%r77, %r76, %r65;
	mul.wide.u32 	%rd13, %r77, 8;
	add.s64 	%rd14, %rd1, %rd13;
	ld.global.v2.f32 	{%f9, %f10}, [%rd14];
	st.shared.v4.f32 	[%r75], {%f7, %f8, %f9, %f10};
	add.s32 	%r78, %r77, %r65;
	mul.wide.u32 	%rd15, %r78, 8;
	add.s64 	%rd16, %rd1, %rd15;
	ld.global.v2.f32 	{%f11, %f12}, [%rd16];
	add.s32 	%r79, %r78, %r65;
	mul.wide.u32 	%rd17, %r79, 8;
	add.s64 	%rd18, %rd1, %rd17;
	ld.global.v2.f32 	{%f13, %f14}, [%rd18];
	st.shared.v4.f32 	[%r75+16], {%f11, %f12, %f13, %f14};
	add.s32 	%r80, %r79, %r65;
	mul.wide.u32 	%rd19, %r80, 8;
	add.s64 	%rd20, %rd1, %rd19;
	ld.global.v2.f32 	{%f15, %f16}, [%rd20];
	add.s32 	%r81, %r80, %r65;
	mul.wide.u32 	%rd21, %r81, 8;
	add.s64 	%rd22, %rd1, %rd21;
	ld.global.v2.f32 	{%f17, %f18}, [%rd22];
	st.shared.v4.f32 	[%r75+32], {%f15, %f16, %f17, %f18};
	add.s32 	%r82, %r81, %r65;
	mul.wide.u32 	%rd23, %r82, 8;
	add.s64 	%rd24, %rd1, %rd23;
	ld.global.v2.f32 	{%f19, %f20}, [%rd24];
	add.s32 	%r83, %r82, %r65;
	mul.wide.u32 	%rd25, %r83, 8;
	add.s64 	%rd26, %rd1, %rd25;
	ld.global.v2.f32 	{%f21, %f22}, [%rd26];
	st.shared.v4.f32 	[%r75+48], {%f19, %f20, %f21, %f22};
	add.s32 	%r84, %r83, %r65;
	mul.wide.u32 	%rd27, %r84, 8;
	add.s64 	%rd28, %rd1, %rd27;
	ld.global.v2.f32 	{%f23, %f24}, [%rd28];
	add.s32 	%r85, %r84, %r65;
	mul.wide.u32 	%rd29, %r85, 8;
	add.s64 	%rd30, %rd1, %rd29;
	ld.global.v2.f32 	{%f25, %f26}, [%rd30];
	st.shared.v4.f32 	[%r75+64], {%f23, %f24, %f25, %f26};
	add.s32 	%r86, %r85, %r65;
	mul.wide.u32 	%rd31, %r86, 8;
	add.s64 	%rd32, %rd1, %rd31;
	ld.global.v2.f32 	{%f27, %f28}, [%rd32];
	add.s32 	%r87, %r86, %r65;
	mul.wide.u32 	%rd33, %r87, 8;
	add.s64 	%rd34, %rd1, %rd33;
	ld.global.v2.f32 	{%f29, %f30}, [%rd34];
	st.shared.v4.f32 	[%r75+80], {%f27, %f28, %f29, %f30};
	add.s32 	%r88, %r87, %r65;
	mul.wide.u32 	%rd35, %r88, 8;
	add.s64 	%rd36, %rd1, %rd35;
	ld.global.v2.f32 	{%f31, %f32}, [%rd36];
	add.s32 	%r89, %r88, %r65;
	mul.wide.u32 	%rd37, %r89, 8;
	add.s64 	%rd38, %rd1, %rd37;
	ld.global.v2.f32 	{%f33, %f34}, [%rd38];
	st.shared.v4.f32 	[%r75+96], {%f31, %f32, %f33, %f34};
	add.s32 	%r90, %r89, %r65;
	mul.wide.u32 	%rd39, %r90, 8;
	add.s64 	%rd40, %rd1, %rd39;
	ld.global.v2.f32 	{%f35, %f36}, [%rd40];
	add.s32 	%r91, %r90, %r65;
	mul.wide.u32 	%rd41, %r91, 8;
	add.s64 	%rd42, %rd1, %rd41;
	ld.global.v2.f32 	{%f37, %f38}, [%rd42];
	st.shared.v4.f32 	[%r75+112], {%f35, %f36, %f37, %f38};
	add.s32 	%r141, %r141, 16;
	setp.eq.s32 	%p5, %r141, %r136;
	@%p5 bra 	$L__BB3_6;
	bra.uni 	$L__BB3_5;
$L__BB3_6:
	setp.eq.s32 	%p6, %r4, 0;
	@%p6 bra 	$L__BB3_15;
	and.b32  	%r7, %r66, 7;
	setp.lt.u32 	%p7, %r4, 8;
	@%p7 bra 	$L__BB3_9;
	shl.b32 	%r92, %r136, 3;
	mov.u32 	%r93, x;
	add.s32 	%r94, %r93, %r92;
	mad.lo.s32 	%r95, %r136, %r65, %r1;
	mul.wide.u32 	%rd43, %r95, 8;
	add.s64 	%rd44, %rd1, %rd43;
	ld.global.v2.f32 	{%f39, %f40}, [%rd44];
	st.shared.v2.f32 	[%r94], {%f39, %f40};
	add.s32 	%r96, %r95, %r65;
	mul.wide.u32 	%rd45, %r96, 8;
	add.s64 	%rd46, %rd1, %rd45;
	ld.global.v2.f32 	{%f41, %f42}, [%rd46];
	st.shared.v2.f32 	[%r94+8], {%f41, %f42};
	add.s32 	%r97, %r96, %r65;
	mul.wide.u32 	%rd47, %r97, 8;
	add.s64 	%rd48, %rd1, %rd47;
	ld.global.v2.f32 	{%f43, %f44}, [%rd48];
	st.shared.v2.f32 	[%r94+16], {%f43, %f44};
	add.s32 	%r98, %r97, %r65;
	mul.wide.u32 	%rd49, %r98, 8;
	add.s64 	%rd50, %rd1, %rd49;
	ld.global.v2.f32 	{%f45, %f46}, [%rd50];
	st.shared.v2.f32 	[%r94+24], {%f45, %f46};
	add.s32 	%r99, %r98, %r65;
	mul.wide.u32 	%rd51, %r99, 8;
	add.s64 	%rd52, %rd1, %rd51;
	ld.global.v2.f32 	{%f47, %f48}, [%rd52];
	st.shared.v2.f32 	[%r94+32], {%f47, %f48};
	add.s32 	%r100, %r99, %r65;
	mul.wide.u32 	%rd53, %r100, 8;
	add.s64 	%rd54, %rd1, %rd53;
	ld.global.v2.f32 	{%f49, %f50}, [%rd54];
	st.shared.v2.f32 	[%r94+40], {%f49, %f50};
	add.s32 	%r101, %r100, %r65;
	mul.wide.u32 	%rd55, %r101, 8;
	add.s64 	%rd56, %rd1, %rd55;
	ld.global.v2.f32 	{%f51, %f52}, [%rd56];
	st.shared.v2.f32 	[%r94+48], {%f51, %f52};
	add.s32 	%r102, %r101, %r65;
	mul.wide.u32 	%rd57, %r102, 8;
	add.s64 	%rd58, %rd1, %rd57;
	ld.global.v2.f32 	{%f53, %f54}, [%rd58];
	st.shared.v2.f32 	[%r94+56], {%f53, %f54};
	add.s32 	%r136, %r136, 8;
$L__BB3_9:
	setp.eq.s32 	%p8, %r7, 0;
	@%p8 bra 	$L__BB3_15;
	and.b32  	%r10, %r66, 3;
	setp.lt.u32 	%p9, %r7, 4;
	@%p9 bra 	$L__BB3_12;
	shl.b32 	%r103, %r136, 3;
	mov.u32 	%r104, x;
	add.s32 	%r105, %r104, %r103;
	mad.lo.s32 	%r106, %r136, %r65, %r1;
	mul.wide.u32 	%rd59, %r106, 8;
	add.s64 	%rd60, %rd1, %rd59;
	ld.global.v2.f32 	{%f55, %f56}, [%rd60];
	st.shared.v2.f32 	[%r105], {%f55, %f56};
	add.s32 	%r107, %r106, %r65;
	mul.wide.u32 	%rd61, %r107, 8;
	add.s64 	%rd62, %rd1, %rd61;
	ld.global.v2.f32 	{%f57, %f58}, [%rd62];
	st.shared.v2.f32 	[%r105+8], {%f57, %f58};
	add.s32 	%r108, %r107, %r65;
	mul.wide.u32 	%rd63, %r108, 8;
	add.s64 	%rd64, %rd1, %rd63;
	ld.global.v2.f32 	{%f59, %f60}, [%rd64];
	st.shared.v2.f32 	[%r105+16], {%f59, %f60};
	add.s32 	%r109, %r108, %r65;
	mul.wide.u32 	%rd65, %r109, 8;
	add.s64 	%rd66, %rd1, %rd65;
	ld.global.v2.f32 	{%f61, %f62}, [%rd66];
	st.shared.v2.f32 	[%r105+24], {%f61, %f62};
	add.s32 	%r136, %r136, 4;
$L__BB3_12:
	setp.eq.s32 	%p10, %r10, 0;
	@%p10 bra 	$L__BB3_15;
	mov.b32 	%r140, 0;
	mov.u32 	%r112, x;
$L__BB3_14:
	.pragma "nounroll";
	shl.b32 	%r111, %r136, 3;
	add.s32 	%r113, %r112, %r111;
	mad.lo.s32 	%r114, %r136, %r65, %r1;
	mul.wide.u32 	%rd67, %r114, 8;
	add.s64 	%rd68, %rd1, %rd67;
	ld.global.v2.f32 	{%f63, %f64}, [%rd68];
	st.shared.v2.f32 	[%r113], {%f63, %f64};
	add.s32 	%r136, %r136, 1;
	add.s32 	%r140, %r140, 1;
	setp.ne.s32 	%p11, %r140, %r10;
	@%p11 bra 	$L__BB3_14;
$L__BB3_15:
	setp.ge.u32 	%p12, %r142, %r3;
	@%p12 bra 	$L__BB3_30;
	setp.eq.s32 	%p13, %r66, 0;
	@%p13 bra 	$L__BB3_30;
	and.b32  	%r17, %r66, 7;
	and.b32  	%r18, %r66, 3;
	and.b32  	%r19, %r66, -8;
	and.b32  	%r20, %r66, 1;
	neg.s32 	%r21, %r19;
	shl.b32 	%r22, %r67, 3;
	mul.lo.s32 	%r23, %r67, 3;
	shl.b32 	%r24, %r67, 2;
	mul.lo.s32 	%r25, %r67, 5;
	mul.lo.s32 	%r26, %r67, 6;
	mul.lo.s32 	%r27, %r67, 7;
$L__BB3_18:
	ld.param.u64 	%rd106, [_Z14cu_exw_csrmm_Hjjj6float2PS_PjS1_S0_jS_S0_j_param_5];
	ld.param.u64 	%rd105, [_Z14cu_exw_csrmm_Hjjj6float2PS_PjS1_S0_jS_S0_j_param_4];
	setp.lt.u32 	%p14, %r66, 8;
	cvta.to.global.u64 	%rd69, %rd106;
	mul.wide.u32 	%rd70, %r142, 4;
	add.s64 	%rd71, %rd69, %rd70;
	ld.global.u32 	%r31, [%rd71];
	cvta.to.global.u64 	%rd72, %rd105;
	mul.wide.u32 	%rd73, %r142, 8;
	add.s64 	%rd74, %rd72, %rd73;
	ld.global.v2.f32 	{%f65, %f66}, [%rd74];
	mul.f32 	%f67, %f6, %f66;
	fma.rn.f32 	%f3, %f5, %f65, %f67;
	mul.f32 	%f68, %f6, %f65;
	mul.f32 	%f69, %f5, %f66;
	sub.f32 	%f4, %f68, %f69;
	mov.b32 	%r154, 0;
	@%p14 bra 	$L__BB3_21;
	add.s32 	%r151, %r67, %r31;
	shl.b32 	%r117, %r67, 1;
	add.s32 	%r150, %r117, %r31;
	add.s32 	%r149, %r23, %r31;
	add.s32 	%r148, %r24, %r31;
	add.s32 	%r147, %r25, %r31;
	add.s32 	%r146, %r26, %r31;
	add.s32 	%r145, %r27, %r31;
	mov.u32 	%r118, x;
	add.s32 	%r143, %r118, 32;
	mov.u32 	%r144, %r31;
	mov.u32 	%r152, %r21;
$L__BB3_20:
	.pragma "nounroll";
	ld.shared.v4.f32 	{%f70, %f71, %f72, %f73}, [%r143+-32];
	mul.f32 	%f74, %f3, %f70;
	mul.f32 	%f75, %f4, %f71;
	sub.f32 	%f76, %f74, %f75;
	mul.f32 	%f77, %f3, %f71;
	fma.rn.f32 	%f78, %f4, %f70, %f77;
	mul.wide.u32 	%rd75, %r144, 8;
	add.s64 	%rd76, %rd2, %rd75;
	st.global.v2.f32 	[%rd76], {%f76, %f78};
	mul.f32 	%f79, %f3, %f72;
	mul.f32 	%f80, %f4, %f73;
	sub.f32 	%f81, %f79, %f80;
	mul.f32 	%f82, %f3, %f73;
	fma.rn.f32 	%f83, %f4, %f72, %f82;
	mul.wide.u32 	%rd77, %r151, 8;
	add.s64 	%rd78, %rd2, %rd77;
	st.global.v2.f32 	[%rd78], {%f81, %f83};
	ld.shared.v4.f32 	{%f84, %f85, %f86, %f87}, [%r143+-16];
	mul.f32 	%f88, %f3, %f84;
	mul.f32 	%f89, %f4, %f85;
	sub.f32 	%f90, %f88, %f89;
	mul.f32 	%f91, %f3, %f85;
	fma.rn.f32 	%f92, %f4, %f84, %f91;
	mul.wide.u32 	%rd79, %r150, 8;
	add.s64 	%rd80, %rd2, %rd79;
	st.global.v2.f32 	[%rd80], {%f90, %f92};
	mul.f32 	%f93, %f3, %f86;
	mul.f32 	%f94, %f4, %f87;
	sub.f32 	%f95, %f93, %f94;
	mul.f32 	%f96, %f3, %f87;
	fma.rn.f32 	%f97, %f4, %f86, %f96;
	mul.wide.u32 	%rd81, %r149, 8;
	add.s64 	%rd82, %rd2, %rd81;
	st.global.v2.f32 	[%rd82], {%f95, %f97};
	ld.shared.v4.f32 	{%f98, %f99, %f100, %f101}, [%r143];
	mul.f32 	%f102, %f3, %f98;
	mul.f32 	%f103, %f4, %f99;
	sub.f32 	%f104, %f102, %f103;
	mul.f32 	%f105, %f3, %f99;
	fma.rn.f32 	%f106, %f4, %f98, %f105;
	mul.wide.u32 	%rd83, %r148, 8;
	add.s64 	%rd84, %rd2, %rd83;
	st.global.v2.f32 	[%rd84], {%f104, %f106};
	mul.f32 	%f107, %f3, %f100;
	mul.f32 	%f108, %f4, %f101;
	sub.f32 	%f109, %f107, %f108;
	mul.f32 	%f110, %f3, %f101;
	fma.rn.f32 	%f111, %f4, %f100, %f110;
	mul.wide.u32 	%rd85, %r147, 8;
	add.s64 	%rd86, %rd2, %rd85;
	st.global.v2.f32 	[%rd86], {%f109, %f111};
	ld.shared.v4.f32 	{%f112, %f113, %f114, %f115}, [%r143+16];
	mul.f32 	%f116, %f3, %f112;
	mul.f32 	%f117, %f4, %f113;
	sub.f32 	%f118, %f116, %f117;
	mul.f32 	%f119, %f3, %f113;
	fma.rn.f32 	%f120, %f4, %f112, %f119;
	mul.wide.u32 	%rd87, %r146, 8;
	add.s64 	%rd88, %rd2, %rd87;
	st.global.v2.f32 	[%rd88], {%f118, %f120};
	mul.f32 	%f121, %f3, %f114;
	mul.f32 	%f122, %f4, %f115;
	sub.f32 	%f123, %f121, %f122;
	mul.f32 	%f124, %f3, %f115;
	fma.rn.f32 	%f125, %f4, %f114, %f124;
	mul.wide.u32 	%rd89, %r145, 8;
	add.s64 	%rd90, %rd2, %rd89;
	st.global.v2.f32 	[%rd90], {%f123, %f125};
	add.s32 	%r152, %r152, 8;
	add.s32 	%r151, %r151, %r22;
	add.s32 	%r150, %r150, %r22;
	add.s32 	%r149, %r149, %r22;
	add.s32 	%r148, %r148, %r22;
	add.s32 	%r147, %r147, %r22;
	add.s32 	%r146, %r146, %r22;
	add.s32 	%r145, %r145, %r22;
	add.s32 	%r144, %r144, %r22;
	add.s32 	%r143, %r143, 64;
	setp.ne.s32 	%p15, %r152, 0;
	mov.u32 	%r154, %r19;
	@%p15 bra 	$L__BB3_20;
$L__BB3_21:
	setp.eq.s32 	%p16, %r17, 0;
	@%p16 bra 	$L__BB3_29;
	add.s32 	%r119, %r17, -1;
	setp.lt.u32 	%p17, %r119, 3;
	@%p17 bra 	$L__BB3_24;
	shl.b32 	%r120, %r154, 3;
	mov.u32 	%r121, x;
	add.s32 	%r122, %r121, %r120;
	ld.shared.v2.f32 	{%f126, %f127}, [%r122];
	mul.f32 	%f128, %f3, %f126;
	mul.f32 	%f129, %f4, %f127;
	sub.f32 	%f130, %f128, %f129;
	mul.f32 	%f131, %f3, %f127;
	fma.rn.f32 	%f132, %f4, %f126, %f131;
	mad.lo.s32 	%r123, %r154, %r67, %r31;
	mul.wide.u32 	%rd91, %r123, 8;
	add.s64 	%rd92, %rd2, %rd91;
	st.global.v2.f32 	[%rd92], {%f130, %f132};
	ld.shared.v2.f32 	{%f133, %f134}, [%r122+8];
	mul.f32 	%f135, %f3, %f133;
	mul.f32 	%f136, %f4, %f134;
	sub.f32 	%f137, %f135, %f136;
	mul.f32 	%f138, %f3, %f134;
	fma.rn.f32 	%f139, %f4, %f133, %f138;
	add.s32 	%r124, %r123, %r67;
	mul.wide.u32 	%rd93, %r124, 8;
	add.s64 	%rd94, %rd2, %rd93;
	st.global.v2.f32 	[%rd94], {%f137, %f139};
	ld.shared.v2.f32 	{%f140, %f141}, [%r122+16];
	mul.f32 	%f142, %f3, %f140;
	mul.f32 	%f143, %f4, %f141;
	sub.f32 	%f144, %f142, %f143;
	mul.f32 	%f145, %f3, %f141;
	fma.rn.f32 	%f146, %f4, %f140, %f145;
	add.s32 	%r125, %r124, %r67;
	mul.wide.u32 	%rd95, %r125, 8;
	add.s64 	%rd96, %rd2, %rd95;
	st.global.v2.f32 	[%rd96], {%f144, %f146};
	ld.shared.v2.f32 	{%f147, %f148}, [%r122+24];
	mul.f32 	%f149, %f3, %f147;
	mul.f32 	%f150, %f4, %f148;
	sub.f32 	%f151, %f149, %f150;
	mul.f32 	%f152, %f3, %f148;
	fma.rn.f32 	%f153, %f4, %f147, %f152;
	add.s32 	%r126, %r125, %r67;
	mul.wide.u32 	%rd97, %r126, 8;
	add.s64 	%rd98, %rd2, %rd97;
	st.global.v2.f32 	[%rd98], {%f151, %f153};
	add.s32 	%r154, %r154, 4;
$L__BB3_24:
	setp.eq.s32 	%p18, %r18, 0;
	@%p18 bra 	$L__BB3_29;
	setp.eq.s32 	%p19, %r18, 1;
	@%p19 bra 	$L__BB3_27;
	shl.b32 	%r127, %r154, 3;
	mov.u32 	%r128, x;
	add.s32 	%r129, %r128, %r127;
	ld.shared.v2.f32 	{%f154, %f155}, [%r129];
	mul.f32 	%f156, %f3, %f154;
	mul.f32 	%f157, %f4, %f155;
	sub.f32 	%f158, %f156, %f157;
	mul.f32 	%f159, %f3, %f155;
	fma.rn.f32 	%f160, %f4, %f154, %f159;
	mad.lo.s32 	%r130, %r154, %r67, %r31;
	mul.wide.u32 	%rd99, %r130, 8;
	add.s64 	%rd100, %rd2, %rd99;
	st.global.v2.f32 	[%rd100], {%f158, %f160};
	ld.shared.v2.f32 	{%f161, %f162}, [%r129+8];
	mul.f32 	%f163, %f3, %f161;
	mul.f32 	%f164, %f4, %f162;
	sub.f32 	%f165, %f163, %f164;
	mul.f32 	%f166, %f3, %f162;
	fma.rn.f32 	%f167, %f4, %f161, %f166;
	add.s32 	%r131, %r130, %r67;
	mul.wide.u32 	%rd101, %r131, 8;
	add.s64 	%rd102, %rd2, %rd101;
	st.global.v2.f32 	[%rd102], {%f165, %f167};
	add.s32 	%r154, %r154, 2;
$L__BB3_27:
	setp.eq.s32 	%p20, %r20, 0;
	@%p20 bra 	$L__BB3_29;
	shl.b32 	%r132, %r154, 3;
	mov.u32 	%r133, x;
	add.s32 	%r134, %r133, %r132;
	ld.shared.v2.f32 	{%f168, %f169}, [%r134];
	mul.f32 	%f170, %f3, %f168;
	mul.f32 	%f171, %f4, %f169;
	sub.f32 	%f172, %f170, %f171;
	mul.f32 	%f173, %f3, %f169;
	fma.rn.f32 	%f174, %f4, %f168, %f173;
	mad.lo.s32 	%r135, %r154, %r67, %r31;
	mul.wide.u32 	%rd103, %r135, 8;
	add.s64 	%rd104, %rd2, %rd103;
	st.global.v2.f32 	[%rd104], {%f172, %f174};
$L__BB3_29:
	add.s32 	%r142, %r142, 1;
	setp.ne.s32 	%p21, %r142, %r3;
	@%p21 bra 	$L__BB3_18;
$L__BB3_30:
	ret;

}


// ===== COMPILED SASS (sm_100) =====

	.target	sm_100

	.elftype	@"ET_EXEC"


//--------------------- .note.nv.tkinfo           --------------------------
	.section	.note.nv.tkinfo,"",@"SHT_NOTE"
	.sectionflags	@"SHF_NOTE_NV_TKINFO"
	.tkinfo
        /*0018*/ 	.word	0x00000002
        /*0030*/ 	.string	""
        /*0030*/ 	.string	"ptxas"
        /*0030*/ 	.string	"Cuda compilation tools, release 13.0, V13.0.88"
        /*0030*/ 	.string	"Build cuda_13.0.r13.0/compiler.36424714_0"
        /*0030*/ 	.string	"-arch sm_100 -m 64 "



//--------------------- .note.nv.cuinfo           --------------------------
	.section	.note.nv.cuinfo,"",@"SHT_NOTE"
	.sectionflags	@"SHF_NOTE_NV_CUINFO"
        /*0018*/ 	.short	0x0002
        /*001a*/ 	.short	0x0064
        /*001c*/ 	.short	0x0082
	.zero		2


//--------------------- .nv.info                  --------------------------
	.section	.nv.info,"",@"SHT_CUDA_INFO"
	.align	4


	//----- nvinfo : EIATTR_REGCOUNT
	.align		4
        /*0000*/ 	.byte	0x04, 0x2f
        /*0002*/ 	.short	(.L_1 - .L_0)
	.align		4
.L_0:
        /*0004*/ 	.word	index@(_Z12cu_normalizejP6float2)
        /*0008*/ 	.word	0x00000014


	//----- nvinfo : EIATTR_FRAME_SIZE
	.align		4
.L_1:
        /*000c*/ 	.byte	0x04, 0x11
        /*000e*/ 	.short	(.L_3 - .L_2)
	.align		4
.L_2:
        /*0010*/ 	.word	index@($__internal_2_$__cuda_sm3x_div_rn_noftz_f32_slowpath)
        /*0014*/ 	.word	0x00000000


	//----- nvinfo : EIATTR_FRAME_SIZE
	.align		4
.L_3:
        /*0018*/ 	.byte	0x04, 0x11
        /*001a*/ 	.short	(.L_5 - .L_4)
	.align		4
.L_4:
        /*001c*/ 	.word	index@($__internal_1_$__cuda_sm20_sqrt_rn_f32_slowpath)
        /*0020*/ 	.word	0x00000000


	//----- nvinfo : EIATTR_FRAME_SIZE
	.align		4
.L_5:
        /*0024*/ 	.byte	0x04, 0x11
        /*0026*/ 	.short	(.L_7 - .L_6)
	.align		4
.L_6:
        /*0028*/ 	.word	index@($__internal_0_$__cuda_sm20_rcp_rn_f32_slowpath)
        /*002c*/ 	.word	0x00000000


	//----- nvinfo : EIATTR_FRAME_SIZE
	.align		4
.L_7:
        /*0030*/ 	.byte	0x04, 0x11
        /*0032*/ 	.short	(.L_9 - .L_8)
	.align		4
.L_8:
        /*0034*/ 	.word	index@(_Z12cu_normalizejP6float2)
        /*0038*/ 	.word	0x00000000


	//----- nvinfo : EIATTR_REGCOUNT
	.align		4
.L_9:
        /*003c*/ 	.byte	0x04, 0x2f
        /*003e*/ 	.short	(.L_11 - .L_10)
	.align		4
.L_10:
        /*0040*/ 	.word	index@(_Z6cu_maxjfPf)
        /*0044*/ 	.word	0x00000008


	//----- nvinfo : EIATTR_FRAME_SIZE
	.align		4
.L_11:
        /*0048*/ 	.byte	0x04, 0x11
        /*004a*/ 	.short	(.L_13 - .L_12)
	.align		4
.L_12:
        /*004c*/ 	.word	index@(_Z6cu_maxjfPf)
        /*0050*/ 	.word	0x00000000


	//----- nvinfo : EIATTR_REGCOUNT
	.align		4
.L_13:
        /*0054*/ 	.byte	0x04, 0x2f
        /*0056*/ 	.short	(.L_15 - .L_14)
	.align		4
.L_14:
        /*0058*/ 	.word	index@(_Z8cu_onemmjjj6float2PS_jS_S0_j)
        /*005c*/ 	.word	0x00000020


	//----- nvinfo : EIATTR_FRAME_SIZE
	.align		4
.L_15:
        /*0060*/ 	.byte	0x04, 0x11
        /*0062*/ 	.short	(.L_17 - .L_16)
	.align		4
.L_16:
        /*0064*/ 	.word	index@(_Z8cu_onemmjjj6float2PS_jS_S0_j)
        /*0068*/ 	.word	0x00000000


	//----- nvinfo : EIATTR_REGCOUNT
	.align		4
.L_17:
        /*006c*/ 	.byte	0x04, 0x2f
        /*006e*/ 	.short	(.L_19 - .L_18)
	.align		4
.L_18:
        /*0070*/ 	.word	index@(_Z14cu_exw_csrmm_Hjjj6float2PS_PjS1_S0_jS_S0_j)
        /*0074*/ 	.word	0x00000020


	//----- nvinfo : EIATTR_FRAME_SIZE
	.align		4
.L_19:
        /*0078*/ 	.byte	0x04, 0x11
        /*007a*/ 	.short	(.L_21 - .L_20)
	.align		4
.L_20:
        /*007c*/ 	.word	index@(_Z14cu_exw_csrmm_Hjjj6float2PS_PjS1_S0_jS_S0_j)
        /*0080*/ 	.word	0x00000000


	//----- nvinfo : EIATTR_MIN_STACK_SIZE
	.align		4
.L_21:
        /*0084*/ 	.byte	0x04, 0x12
        /*0086*/ 	.short	(.L_23 - .L_22)
	.align		4
.L_22:
        /*0088*/ 	.word	index@(_Z14cu_exw_csrmm_Hjjj6float2PS_PjS1_S0_jS_S0_j)
        /*008c*/ 	.word	0x00000000


	//----- nvinfo : EIATTR_MIN_STACK_SIZE
	.align		4
.L_23:
        /*0090*/ 	.byte	0x04, 0x12
        /*0092*/ 	.short	(.L_25 - .L_24)
	.align		4
.L_24:
        /*0094*/ 	.word	index@(_Z8cu_onemmjjj6float2PS_jS_S0_j)
        /*0098*/ 	.word	0x00000000


	//----- nvinfo : EIATTR_MIN_STACK_SIZE
	.align		4
.L_25:
        /*009c*/ 	.byte	0x04, 0x12
        /*009e*/ 	.short	(.L_27 - .L_26)
	.align		4
.L_26:
        /*00a0*/ 	.word	index@(_Z6cu_maxjfPf)
        /*00a4*/ 	.word	0x00000000


	//----- nvinfo : EIATTR_MIN_STACK_SIZE
	.align		4
.L_27:
        /*00a8*/ 	.byte	0x04, 0x12
        /*00aa*/ 	.short	(.L_29 - .L_28)
	.align		4
.L_28:
        /*00ac*/ 	.word	index@(_Z12cu_normalizejP6float2)
        /*00b0*/ 	.word	0x00000000
.L_29:


//--------------------- .nv.compat                --------------------------
	.section	.nv.compat,"",@"SHT_CUDA_COMPAT_INFO"
	.align	4
        /*0000*/ 	.byte	0x02, 0x09, 0x00, 0x00, 0x02, 0x02, 0x01, 0x00, 0x02, 0x05, 0x05, 0x00, 0x03, 0x07, 0x01, 0x01
        /*0010*/ 	.byte	0x02, 0x03, 0x00, 0x00, 0x02, 0x06, 0x01, 0x00, 0x04, 0x0b, 0x08, 0x00, 0x01, 0x00, 0x00, 0x00
        /*0020*/ 	.byte	0x00, 0x00, 0x00, 0x00


//--------------------- .nv.info._Z14cu_exw_csrmm_Hjjj6float2PS_PjS1_S0_jS_S0_j --------------------------
	.section	.nv.info._Z14cu_exw_csrmm_Hjjj6float2PS_PjS1_S0_jS_S0_j,"",@"SHT_CUDA_INFO"
	.sectionflags	@""
	.align	4


	//----- nvinfo : EIATTR_CUDA_API_VERSION
	.align		4
        /*0000*/ 	.byte	0x04, 0x37
        /*0002*/ 	.short	(.L_31 - .L_30)
.L_30:
        /*0004*/ 	.word	0x00000082


	//----- nvinfo : EIATTR_KPARAM_INFO
	.align		4
.L_31:
        /*0008*/ 	.byte	0x04, 0x17
        /*000a*/ 	.short	(.L_33 - .L_32)
.L_32:
        /*000c*/ 	.word	0x00000000
        /*0010*/ 	.short	0x000b
        /*0012*/ 	.short	0x0050
        /*0014*/ 	.byte	0x00, 0xf0, 0x11, 0x00


	//----- nvinfo : EIATTR_KPARAM_INFO
	.align		4
.L_33:
        /*0018*/ 	.byte	0x04, 0x17
        /*001a*/ 	.short	(.L_35 - .L_34)
.L_34:
        /*001c*/ 	.word	0x00000000
        /*0020*/ 	.short	0x000a
        /*0022*/ 	.short	0x0048
        /*0024*/ 	.byte	0x00, 0xf5, 0x21, 0x00


	//----- nvinfo : EIATTR_KPARAM_INFO
	.align		4
.L_35:
        /*0028*/ 	.byte	0x04, 0x17
        /*002a*/ 	.short	(.L_37 - .L_36)
.L_36:
        /*002c*/ 	.word	0x00000000
        /*0030*/ 	.short	0x0009
        /*0032*/ 	.short	0x0040
        /*0034*/ 	.byte	0x00, 0xf0, 0x21, 0x00


	//----- nvinfo : EIATTR_KPARAM_INFO
	.align		4
.L_37:
        /*0038*/ 	.byte	0x04, 0x17
        /*003a*/ 	.short	(.L_39 - .L_38)
.L_38:
        /*003c*/ 	.word	0x00000000
        /*0040*/ 	.short	0x0008
        /*0042*/ 	.short	0x0038
        /*0044*/ 	.byte	0x00, 0xf0, 0x11, 0x00


	//----- nvinfo : EIATTR_KPARAM_INFO
	.align		4
.L_39:
        /*0048*/ 	.byte	0x04, 0x17
        /*004a*/ 	.short	(.L_41 - .L_40)
.L_40:
        /*004c*/ 	.word	0x00000000
        /*0050*/ 	.short	0x0007
        /*0052*/ 	.short	0x0030
        /*0054*/ 	.byte	0x00, 0xf5, 0x21, 0x00


	//----- nvinfo : EIATTR_KPARAM_INFO
	.align		4
.L_41:
        /*0058*/ 	.byte	0x04, 0x17
        /*005a*/ 	.short	(.L_43 - .L_42)
.L_42:
        /*005c*/ 	.word	0x00000000
        /*0060*/ 	.short	0x0006
        /*0062*/ 	.short	0x0028
        /*0064*/ 	.byte	0x00, 0xf5, 0x21, 0x00


	//----- nvinfo : EIATTR_KPARAM_INFO
	.align		4
.L_43:
        /*0068*/ 	.byte	0x04, 0x17
        /*006a*/ 	.short	(.L_45 - .L_44)
.L_44:
        /*006c*/ 	.word	0x00000000
        /*0070*/ 	.short	0x0005
        /*0072*/ 	.short	0x0020
        /*0074*/ 	.byte	0x00, 0xf5, 0x21, 0x00


	//----- nvinfo : EIATTR_KPARAM_INFO
	.align		4
.L_45:
        /*0078*/ 	.byte	0x04, 0x17
        /*007a*/ 	.short	(.L_47 - .L_46)
.L_46:
        /*007c*/ 	.word	0x00000000
        /*0080*/ 	.short	0x0004
        /*0082*/ 	.short	0x0018
        /*0084*/ 	.byte	0x00, 0xf5, 0x21, 0x00


	//----- nvinfo : EIATTR_KPARAM_INFO
	.align		4
.L_47:
        /*0088*/ 	.byte	0x04, 0x17
        /*008a*/ 	.short	(.L_49 - .L_48)
.L_48:
        /*008c*/ 	.word	0x00000000
        /*0090*/ 	.short	0x0003
        /*0092*/ 	.short	0x0010
        /*0094*/ 	.byte	0x00, 0xf0, 0x21, 0x00


	//----- nvinfo : EIATTR_KPARAM_INFO
	.align		4
.L_49:
        /*0098*/ 	.byte	0x04, 0x17
        /*009a*/ 	.short	(.L_51 - .L_50)
.L_50:
        /*009c*/ 	.word	0x00000000
        /*00a0*/ 	.short	0x0002
        /*00a2*/ 	.short	0x0008
        /*00a4*/ 	.byte	0x00, 0xf0, 0x11, 0x00


	//----- nvinfo : EIATTR_KPARAM_INFO
	.align		4
.L_51:
        /*00a8*/ 	.byte	0x04, 0x17
        /*00aa*/ 	.short	(.L_53 - .L_52)
.L_52:
        /*00ac*/ 	.word	0x00000000
        /*00b0*/ 	.short	0x0001
        /*00b2*/ 	.short	0x0004
        /*00b4*/ 	.byte	0x00, 0xf0, 0x11, 0x00


	//----- nvinfo : EIATTR_KPARAM_INFO
	.align		4
.L_53:
        /*00b8*/ 	.byte	0x04, 0x17
        /*00ba*/ 	.short	(.L_55 - .L_54)
.L_54:
        /*00bc*/ 	.word	0x00000000
        /*00c0*/ 	.short	0x0000
        /*00c2*/ 	.short	0x0000
        /*00c4*/ 	.byte	0x00, 0xf0, 0x11, 0x00


	//----- nvinfo : EIATTR_SPARSE_MMA_MASK
	.align		4
.L_55:
        /*00c8*/ 	.byte	0x03, 0x50
        /*00ca*/ 	.short	0x0000


	//----- nvinfo : EIATTR_MAXREG_COUNT
	.align		4
        /*00cc*/ 	.byte	0x03, 0x1b
        /*00ce*/ 	.short	0x00ff


	//----- nvinfo : EIATTR_MERCURY_ISA_VERSION
	.align		4
        /*00d0*/ 	.byte	0x03, 0x5f
        /*00d2*/ 	.short	0x0101


	//----- nvinfo : EIATTR_VRC_CTA_INIT_COUNT
	.align		4
        /*00d4*/ 	.byte	0x02, 0x4a
	.zero		1
	.zero		1


	//----- nvinfo : EIATTR_EXIT_INSTR_OFFSETS
	.align		4
        /*00d8*/ 	.byte	0x04, 0x1c
        /*00da*/ 	.short	(.L_57 - .L_56)


	//   ....[0]....
.L_56:
        /*00dc*/ 	.word	0x00000070


	//   ....[1]....
        /*00e0*/ 	.word	0x000000e0


	//   ....[2]....
        /*00e4*/ 	.word	0x00000b30


	//   ....[3]....
        /*00e8*/ 	.word	0x00000b60


	//   ....[4]....
        /*00ec*/ 	.word	0x00001720


	//----- nvinfo : EIATTR_CRS_STACK_SIZE
	.align		4
.L_57:
        /*00f0*/ 	.byte	0x04, 0x1e
        /*00f2*/ 	.short	(.L_59 - .L_58)
.L_58:
        /*00f4*/ 	.word	0x00000000


	//----- nvinfo : EIATTR_CBANK_PARAM_SIZE
	.align		4
.L_59:
        /*00f8*/ 	.byte	0x03, 0x19
        /*00fa*/ 	.short	0x0054


	//----- nvinfo : EIATTR_PARAM_CBANK
	.align		4
        /*00fc*/ 	.byte	0x04, 0x0a
        /*00fe*/ 	.short	(.L_61 - .L_60)
	.align		4
.L_60:
        /*0100*/ 	.word	index@(.nv.constant0._Z14cu_exw_csrmm_Hjjj6float2PS_PjS1_S0_jS_S0_j)
        /*0104*/ 	.short	0x0380
        /*0106*/ 	.short	0x0054


	//----- nvinfo : EIATTR_SW_WAR
	.align		4
.L_61:
        /*0108*/ 	.byte	0x04, 0x36
        /*010a*/ 	.short	(.L_63 - .L_62)
.L_62:
        /*010c*/ 	.word	0x00000008
.L_63:


//--------------------- .nv.info._Z8cu_onemmjjj6float2PS_jS_S0_j --------------------------
	.section	.nv.info._Z8cu_onemmjjj6float2PS_jS_S0_j,"",@"SHT_CUDA_INFO"
	.sectionflags	@""
	.align	4


	//----- nvinfo : EIATTR_CUDA_API_VERSION
	.align		4
        /*0000*/ 	.byte	0x04, 0x37
        /*0002*/ 	.short	(.L_65 - .L_64)
.L_64:
        /*0004*/ 	.word	0x00000082


	//----- nvinfo : EIATTR_KPARAM_INFO
	.align		4
.L_65:
        /*0008*/ 	.byte	0x04, 0x17
        /*000a*/ 	.short	(.L_67 - .L_66)
.L_66:
        /*000c*/ 	.word	0x00000000
        /*0010*/ 	.short	0x0008
        /*0012*/ 	.short	0x0038
        /*0014*/ 	.byte	0x00, 0xf0, 0x11, 0x00


	//----- nvinfo : EIATTR_KPARAM_INFO
	.align		4
.L_67:
        /*0018*/ 	.byte	0x04, 0x17
        /*001a*/ 	.short	(.L_69 - .L_68)
.L_68:
        /*001c*/ 	.word	0x00000000
        /*0020*/ 	.short	0x0007
        /*0022*/ 	.short	0x0030
        /*0024*/ 	.byte	0x00, 0xf5, 0x21, 0x00


	//----- nvinfo : EIATTR_KPARAM_INFO
	.align		4
.L_69:
        /*0028*/ 	.byte	0x04, 0x17
        /*002a*/ 	.short	(.L_71 - .L_70)
.L_70:
        /*002c*/ 	.word	0x00000000
        /*0030*/ 	.short	0x0006
        /*0032*/ 	.short	0x0028
        /*0034*/ 	.byte	0x00, 0xf0, 0x21, 0x00


	//----- nvinfo : EIATTR_KPARAM_INFO
	.align		4
.L_71:
        /*0038*/ 	.byte	0x04, 0x17
        /*003a*/ 	.short	(.L_73 - .L_72)
.L_72:
        /*003c*/ 	.word	0x00000000
        /*0040*/ 	.short	0x0005
        /*0042*/ 	.short	0x0020
        /*0044*/ 	.byte	0x00, 0xf0, 0x11, 0x00


	//----- nvinfo : EIATTR_KPARAM_INFO
	.align		4
.L_73:
        /*0048*/ 	.byte	0x04, 0x17
        /*004a*/ 	.short	(.L_75 - .L_74)
.L_74:
        /*004c*/ 	.word	0x00000000
        /*0050*/ 	.short	0x0004
        /*0052*/ 	.short	0x0018
        /*0054*/ 	.byte	0x00, 0xf5, 0x21, 0x00


	//----- nvinfo : EIATTR_KPARAM_INFO
	.align		4
.L_75:
        /*0058*/ 	.byte	0x04, 0x17
        /*005a*/ 	.short	(.L_77 - .L_76)
.L_76:
        /*005c*/ 	.word	0x00000000
        /*0060*/ 	.short	0x0003
        /*0062*/ 	.short	0x0010
        /*0064*/ 	.byte	0x00, 0xf0, 0x21, 0x00


	//----- nvinfo : EIATTR_KPARAM_INFO
	.align		4
.L_77:
        /*0068*/ 	.byte	0x04, 0x17
        /*006a*/ 	.short	(.L_79 - .L_78)
.L_78:
        /*006c*/ 	.word	0x00000000
        /*0070*/ 	.short	0x0002
        /*0072*/ 	.short	0x0008
        /*0074*/ 	.byte	0x00, 0xf0, 0x11, 0x00


	//----- nvinfo : EIATTR_KPARAM_INFO
	.align		4
.L_79:
        /*0078*/ 	.byte	0x04, 0x17
        /*007a*/ 	.short	(.L_81 - .L_80)
.L_80:
        /*007c*/ 	.word	0x00000000
        /*0080*/ 	.short	0x0001
        /*0082*/ 	.short	0x0004
        /*0084*/ 	.byte	0x00, 0xf0, 0x11, 0x00


	//----- nvinfo : EIATTR_KPARAM_INFO
	.align		4
.L_81:
        /*0088*/ 	.byte	0x04, 0x17
        /*008a*/ 	.short	(.L_83 - .L_82)
.L_82:
        /*008c*/ 	.word	0x00000000
        /*0090*/ 	.short	0x0000
        /*0092*/ 	.short	0x0000
        /*0094*/ 	.byte	0x00, 0xf0, 0x11, 0x00


	//----- nvinfo : EIATTR_SPARSE_MMA_MASK
	.align		4
.L_83:
        /*0098*/ 	.byte	0x03, 0x50
        /*009a*/ 	.short	0x0000


	//----- nvinfo : EIATTR_MAXREG_COUNT
	.align		4
        /*009c*/ 	.byte	0x03, 0x1b
        /*009e*/ 	.short	0x00ff


	//----- nvinfo : EIATTR_MERCURY_ISA_VERSION
	.align		4
        /*00a0*/ 	.byte	0x03, 0x5f
        /*00a2*/ 	.short	0x0101


	//----- nvinfo : EIATTR_VRC_CTA_INIT_COUNT
	.align		4
        /*00a4*/ 	.byte	0x02, 0x4a
	.zero		1
	.zero		1


	//----- nvinfo : EIATTR_EXIT_INSTR_OFFSETS
	.align		4
        /*00a8*/ 	.byte	0x04, 0x1c
        /*00aa*/ 	.short	(.L_85 - .L_84)


	//   ....[0]....
.L_84:
        /*00ac*/ 	.word	0x00000070


	//   ....[1]....
        /*00b0*/ 	.word	0x00000c80


	//   ....[2]....
        /*00b4*/ 	.word	0x000012c0


	//   ....[3]....
        /*00b8*/ 	.word	0x000015d0


	//   ....[4]....
        /*00bc*/ 	.word	0x000017a0


	//   ....[5]....
        /*00c0*/ 	.word	0x00001880


	//----- nvinfo : EIATTR_CBANK_PARAM_SIZE
	.align		4
.L_85:
        /*00c4*/ 	.byte	0x03, 0x19
        /*00c6*/ 	.short	0x003c


	//----- nvinfo : EIATTR_PARAM_CBANK
	.align		4
        /*00c8*/ 	.byte	0x04, 0x0a
        /*00ca*/ 	.short	(.L_87 - .L_86)
	.align		4
.L_86:
        /*00cc*/ 	.word	index@(.nv.constant0._Z8cu_onemmjjj6float2PS_jS_S0_j)
        /*00d0*/ 	.short	0x0380
        /*00d2*/ 	.short	0x003c


	//----- nvinfo : EIATTR_SW_WAR
	.align		4
.L_87:
        /*00d4*/ 	.byte	0x04, 0x36
        /*00d6*/ 	.short	(.L_89 - .L_88)
.L_88:
        /*00d8*/ 	.word	0x00000008
.L_89:


//--------------------- .nv.info._Z6cu_maxjfPf    --------------------------
	.section	.nv.info._Z6cu_maxjfPf,"",@"SHT_CUDA_INFO"
	.sectionflags	@""
	.align	4


	//----- nvinfo : EIATTR_CUDA_API_VERSION
	.align		4
        /*0000*/ 	.byte	0x04, 0x37
        /*0002*/ 	.short	(.L_91 - .L_90)
.L_90:
        /*0004*/ 	.word	0x00000082


	//----- nvinfo : EIATTR_KPARAM_INFO
	.align		4
.L_91:
        /*0008*/ 	.byte	0x04, 0x17
        /*000a*/ 	.short	(.L_93 - .L_92)
.L_92:
        /*000c*/ 	.word	0x00000000
        /*0010*/ 	.short	0x0002
        /*0012*/ 	.short	0x0008
        /*0014*/ 	.byte	0x00, 0xf5, 0x21, 0x00


	//----- nvinfo : EIATTR_KPARAM_INFO
	.align		4
.L_93:
        /*0018*/ 	.byte	0x04, 0x17
        /*001a*/ 	.short	(.L_95 - .L_94)
.L_94:
        /*001c*/ 	.word	0x00000000
        /*0020*/ 	.short	0x0001
        /*0022*/ 	.short	0x0004
        /*0024*/ 	.byte	0x00, 0xf0, 0x11, 0x00


	//----- nvinfo : EIATTR_KPARAM_INFO
	.align		4
.L_95:
        /*0028*/ 	.byte	0x04, 0x17
        /*002a*/ 	.short	(.L_97 - .L_96)
.L_96:
        /*002c*/ 	.word	0x00000000
        /*0030*/ 	.short	0x0000
        /*0032*/ 	.short	0x0000
        /*0034*/ 	.byte	0x00, 0xf0, 0x11, 0x00


	//----- nvinfo : EIATTR_SPARSE_MMA_MASK
	.align		4
.L_97:
        /*0038*/ 	.byte	0x03, 0x50
        /*003a*/ 	.short	0x0000


	//----- nvinfo : EIATTR_MAXREG_COUNT
	.align		4
        /*003c*/ 	.byte	0x03, 0x1b
        /*003e*/ 	.short	0x00ff


	//----- nvinfo : EIATTR_MERCURY_ISA_VERSION
	.align		4
        /*0040*/ 	.byte	0x03, 0x5f
        /*0042*/ 	.short	0x0101


	//----- nvinfo : EIATTR_VRC_CTA_INIT_COUNT
	.align		4
        /*0044*/ 	.byte	0x02, 0x4a
	.zero		1
	.zero		1


	//----- nvinfo : EIATTR_EXIT_INSTR_OFFSETS
	.align		4
        /*0048*/ 	.byte	0x04, 0x1c
        /*004a*/ 	.short	(.L_99 - .L_98)


	//   ....[0]....
.L_98:
        /*004c*/ 	.word	0x00000070


	//   ....[1]....
        /*0050*/ 	.word	0x000000f0


	//----- nvinfo : EIATTR_CBANK_PARAM_SIZE
	.align		4
.L_99:
        /*0054*/ 	.byte	0x03, 0x19
        /*0056*/ 	.short	0x0010


	//----- nvinfo : EIATTR_PARAM_CBANK
	.align		4
        /*0058*/ 	.byte	0x04, 0x0a
        /*005a*/ 	.short	(.L_101 - .L_100)
	.align		4
.L_100:
        /*005c*/ 	.word	index@(.nv.constant0._Z6cu_maxjfPf)
        /*0060*/ 	.short	0x0380
        /*0062*/ 	.short	0x0010


	//----- nvinfo : EIATTR_SW_WAR
	.align		4
.L_101:
        /*0064*/ 	.byte	0x04, 0x36
        /*0066*/ 	.short	(.L_103 - .L_102)
.L_102:
        /*0068*/ 	.word	0x00000008
.L_103:


//--------------------- .nv.info._Z12cu_normalizejP6float2 --------------------------
	.section	.nv.info._Z12cu_normalizejP6float2,"",@"SHT_CUDA_INFO"
	.sectionflags	@""
	.align	4


	//----- nvinfo : EIATTR_CUDA_API_VERSION
	.align		4
        /*0000*/ 	.byte	0x04, 0x37
        /*0002*/ 	.short	(.L_105 - .L_104)
.L_104:
        /*0004*/ 	.word	0x00000082


	//----- nvinfo : EIATTR_KPARAM_INFO
	.align		4
.L_105:
        /*0008*/ 	.byte	0x04, 0x17
        /*000a*/ 	.short	(.L_107 - .L_106)
.L_106:
        /*000c*/ 	.word	0x00000000
        /*0010*/ 	.short	0x0001
        /*0012*/ 	.short	0x0008
        /*0014*/ 	.byte	0x00, 0xf5, 0x21, 0x00


	//----- nvinfo : EIATTR_KPARAM_INFO
	.align		4
.L_107:
        /*0018*/ 	.byte	0x04, 0x17
        /*001a*/ 	.short	(.L_109 - .L_108)
.L_108:
        /*001c*/ 	.word	0x00000000
        /*0020*/ 	.short	0x0000
        /*0022*/ 	.short	0x0000
        /*0024*/ 	.byte	0x00, 0xf0, 0x11, 0x00


	//----- nvinfo : EIATTR_SPARSE_MMA_MASK
	.align		4
.L_109:
        /*0028*/ 	.byte	0x03, 0x50
        /*002a*/ 	.short	0x0000


	//----- nvinfo : EIATTR_MAXREG_COUNT
	.align		4
        /*002c*/ 	.byte	0x03, 0x1b
        /*002e*/ 	.short	0x00ff


	//----- nvinfo : EIATTR_MERCURY_ISA_VERSION
	.align		4
        /*0030*/ 	.byte	0x03, 0x5f
        /*0032*/ 	.short	0x0101


	//----- nvinfo : EIATTR_VRC_CTA_INIT_COUNT
	.align		4
        /*0034*/ 	.byte	0x02, 0x4a
	.zero		1
	.zero		1


	//----- nvinfo : EIATTR_EXIT_INSTR_OFFSETS
	.align		4
        /*0038*/ 	.byte	0x04, 0x1c
        /*003a*/ 	.short	(.L_111 - .L_110)


	//   ....[0]....
.L_110:
        /*003c*/ 	.word	0x00000070


	//   ....[1]....
        /*0040*/ 	.word	0x00000590


	//----- nvinfo : EIATTR_CRS_STACK_SIZE
	.align		4
.L_111:
        /*0044*/ 	.byte	0x04, 0x1e
        /*0046*/ 	.short	(.L_113 - .L_112)
.L_112:
        /*0048*/ 	.word	0x00000000


	//----- nvinfo : EIATTR_CBANK_PARAM_SIZE
	.align		4
.L_113:
        /*004c*/ 	.byte	0x03, 0x19
        /*004e*/ 	.short	0x0010


	//----- nvinfo : EIATTR_PARAM_CBANK
	.align		4
        /*0050*/ 	.byte	0x04, 0x0a
        /*0052*/ 	.short	(.L_115 - .L_114)
	.align		4
.L_114:
        /*0054*/ 	.word	index@(.nv.constant0._Z12cu_normalizejP6float2)
        /*0058*/ 	.short	0x0380
        /*005a*/ 	.short	0x0010


	//----- nvinfo : EIATTR_SW_WAR
	.align		4
.L_115:
        /*005c*/ 	.byte	0x04, 0x36
        /*005e*/ 	.short	(.L_117 - .L_116)
.L_116:
        /*0060*/ 	.word	0x00000008
.L_117:


//--------------------- .nv.callgraph             --------------------------
	.section	.nv.callgraph,"",@"SHT_CUDA_CALLGRAPH"
	.align	4
	.sectionentsize	8
	.align		4
        /*0000*/ 	.word	0x00000000
	.align		4
        /*0004*/ 	.word	0xffffffff
	.align		4
        /*0008*/ 	.word	0x00000000
	.align		4
        /*000c*/ 	.word	0xfffffffe
	.align		4
        /*0010*/ 	.word	0x00000000
	.align		4
        /*0014*/ 	.word	0xfffffffd
	.align		4
        /*0018*/ 	.word	0x00000000
	.align		4
        /*001c*/ 	.word	0xfffffffc


//--------------------- .text._Z14cu_exw_csrmm_Hjjj6float2PS_PjS1_S0_jS_S0_j --------------------------
	.section	.text._Z14cu_exw_csrmm_Hjjj6float2PS_PjS1_S0_jS_S0_j,"ax",@progbits
	.align	128
        .global         _Z14cu_exw_csrmm_Hjjj6float2PS_PjS1_S0_jS_S0_j
        .type           _Z14cu_exw_csrmm_Hjjj6float2PS_PjS1_S0_jS_S0_j,@function
        .size           _Z14cu_exw_csrmm_Hjjj6float2PS_PjS1_S0_jS_S0_j,(.L_x_56 - _Z14cu_exw_csrmm_Hjjj6float2PS_PjS1_S0_jS_S0_j)
        .other          _Z14cu_exw_csrmm_Hjjj6float2PS_PjS1_S0_jS_S0_j,@"STO_CUDA_ENTRY STV_DEFAULT"
_Z14cu_exw_csrmm_Hjjj6float2PS_PjS1_S0_jS_S0_j:
.text._Z14cu_exw_csrmm_Hjjj6float2PS_PjS1_S0_jS_S0_j:
[----:B------:R-:W-:Y:S01]  /*0000*/  LDC R1, c[0x0][0x37c] ;  /* 0x0000df00ff017b82 */ /* 0x000fe20000000800 */
[----:B------:R-:W0:Y:S07]  /*0010*/  S2R R0, SR_TID.X ;  /* 0x0000000000007919 */ /* 0x000e2e0000002100 */
[----:B------:R-:W0:Y:S01]  /*0020*/  S2UR UR4, SR_CTAID.X ;  /* 0x00000000000479c3 */ /* 0x000e220000002500 */
[----:B------:R-:W1:Y:S07]  /*0030*/  LDCU UR6, c[0x0][0x380] ;  /* 0x00007000ff0677ac */ /* 0x000e6e0008000800 */
[----:B------:R-:W0:Y:S02]  /*0040*/  LDC R5, c[0x0][0x360] ;  /* 0x0000d800ff057b82 */ /* 0x000e240000000800 */
[----:B0-----:R-:W-:-:S05]  /*0050*/  IMAD R5, R5, UR4, R0 ;  /* 0x0000000405057c24 */ /* 0x001fca000f8e0200 */
[----:B-1----:R-:W-:-:S13]  /*0060*/  ISETP.GE.U32.AND P0, PT, R5, UR6, PT ;  /* 0x0000000605007c0c */ /* 0x002fda000bf06070 */
[----:B------:R-:W-:Y:S05]  /*0070*/  @P0 EXIT ;  /* 0x000000000000094d */ /* 0x000fea0003800000 */
[----:B------:R-:W0:Y:S01]  /*0080*/  LDC.64 R2, c[0x0][0x3a8] ;  /* 0x0000ea00ff027b82 */ /* 0x000e220000000a00 */
[----:B------:R-:W1:Y:S01]  /*0090*/  LDCU.64 UR10, c[0x0][0x358] ;  /* 0x00006b00ff0a77ac */ /* 0x000e620008000a00 */
[----:B0-----:R-:W-:-:S05]  /*00a0*/  IMAD.WIDE R2, R5, 0x4, R2 ;  /* 0x0000000405027825 */ /* 0x001fca00078e0202 */
[----:B-1----:R-:W2:Y:S04]  /*00b0*/  LDG.E R0, desc[UR10][R2.64] ;  /* 0x0000000a02007981 */ /* 0x002ea8000c1e1900 */
[----:B------:R-:W2:Y:S02]  /*00c0*/  LDG.E R6, desc[UR10][R2.64+0x4] ;  /* 0x0000040a02067981 */ /* 0x000ea4000c1e1900 */
[----:B--2---:R-:W-:-:S13]  /*00d0*/  ISETP.NE.AND P0, PT, R0, R6, PT ;  /* 0x000000060000720c */ /* 0x004fda0003f05270 */
[----:B------:R-:W-:Y:S05]  /*00e0*/  @!P0 EXIT ;  /* 0x000000000000894d */ /* 0x000fea0003800000 */
[----:B------:R-:W0:Y:S02]  /*00f0*/  LDCU UR4, c[0x0][0x384] ;  /* 0x00007080ff0477ac */ /* 0x000e240008000800 */
[----:B0-----:R-:W-:-:S09]  /*0100*/  UISETP.NE.AND UP0, UPT, UR4, URZ, UPT ;  /* 0x000000ff0400728c */ /* 0x001fd2000bf05270 */
[----:B------:R-:W-:Y:S05]  /*0110*/  BRA.U !UP0, `(.L_x_0) ;  /* 0x0000000908807547 */ /* 0x000fea000b800000 */
[----:B------:R-:W-:Y:S01]  /*0120*/  UISETP.GE.U32.AND UP0, UPT, UR4, 0x10, UPT ;  /* 0x000000100400788c */ /* 0x000fe2000bf06070 */
[----:B------:R-:W-:Y:S01]  /*0130*/  HFMA2 R4, -RZ, RZ, 0, 0 ;  /* 0x00000000ff047431 */ /* 0x000fe200000001ff */
[----:B------:R-:W-:-:S04]  /*0140*/  ULOP3.LUT UR8, UR4, 0xf, URZ, 0xc0, !UPT ;  /* 0x0000000f04087892 */ /* 0x000fc8000f8ec0ff */
[----:B------:R-:W-:-:S03]  /*0150*/  UISETP.NE.AND UP1, UPT, UR8, URZ, UPT ;  /* 0x000000ff0800728c */ /* 0x000fc6000bf25270 */
[----:B------:R-:W-:Y:S08]  /*0160*/  BRA.U !UP0, `(.L_x_1) ;  /* 0x0000000508147547 */ /* 0x000ff0000b800000 */
[----:B------:R-:W0:Y:S01]  /*0170*/  S2UR UR6, SR_CgaCtaId ;  /* 0x00000000000679c3 */ /* 0x000e220000008800 */
[----:B------:R-:W-:Y:S01]  /*0180*/  ULOP3.LUT UR4, UR4, 0xfffffff0, URZ, 0xc0, !UPT ;  /* 0xfffffff004047892 */ /* 0x000fe2000f8ec0ff */
[----:B------:R-:W-:Y:S01]  /*0190*/  MOV R3, RZ ;  /* 0x000000ff00037202 */ /* 0x000fe20000000f00 */
[----:B------:R-:W-:Y:S01]  /*01a0*/  UMOV UR5, 0x400 ;  /* 0x0000040000057882 */ /* 0x000fe20000000000 */
[----:B------:R-:W1:Y:S03]  /*01b0*/  LDCU UR7, c[0x0][0x380] ;  /* 0x00007000ff0777ac */ /* 0x000e660008000800 */
[----:B------:R-:W-:Y:S01]  /*01c0*/  MOV R4, UR4 ;  /* 0x0000000400047c02 */ /* 0x000fe20008000f00 */
[----:B01----:R-:W-:-:S12]  /*01d0*/  ULEA UR5, UR6, UR5, 0x18 ;  /* 0x0000000506057291 */ /* 0x003fd8000f8ec0ff */
.L_x_2:
[----:B0-----:R-:W0:Y:S01]  /*01e0*/  LDC.64 R24, c[0x0][0x3b0] ;  /* 0x0000ec00ff187b82 */ /* 0x001e220000000a00 */
[----:B------:R-:W-:Y:S02]  /*01f0*/  UMOV UR6, UR7 ;  /* 0x0000000700067c82 */ /* 0x000fe40008000000 */
[----:B------:R-:W-:-:S05]  /*0200*/  IMAD R21, R3, UR6, R5 ;  /* 0x0000000603157c24 */ /* 0x000fca000f8e0205 */
[----:B------:R-:W-:-:S04]  /*0210*/  IADD3 R23, PT, PT, R21, UR6, RZ ;  /* 0x0000000615177c10 */ /* 0x000fc8000fffe0ff */
[----:B------:R-:W-:-:S04]  /*0220*/  IADD3 R9, PT, PT, R23, UR6, RZ ;  /* 0x0000000617097c10 */ /* 0x000fc8000fffe0ff */
[----:B------:R-:W-:-:S04]  /*0230*/  IADD3 R11, PT, PT, R9, UR6, RZ ;  /* 0x00000006090b7c10 */ /* 0x000fc8000fffe0ff */
[----:B------:R-:W-:Y:S01]  /*0240*/  IADD3 R17, PT, PT, R11, UR6, RZ ;  /* 0x000000060b117c10 */ /* 0x000fe2000fffe0ff */
[----:B0-----:R-:W-:-:S04]  /*0250*/  IMAD.WIDE.U32 R20, R21, 0x8, R24 ;  /* 0x0000000815147825 */ /* 0x001fc800078e0018 */
[--C-:B------:R-:W-:Y:S02]  /*0260*/  IMAD.WIDE.U32 R22, R23, 0x8, R24.reuse ;  /* 0x0000000817167825 */ /* 0x100fe400078e0018 */
[----:B------:R-:W2:Y:S04]  /*0270*/  LDG.E.64 R20, desc[UR10][R20.64] ;  /* 0x0000000a14147981 */ /* 0x000ea8000c1e1b00 */
[----:B------:R-:W2:Y:S01]  /*0280*/  LDG.E.64 R22, desc[UR10][R22.64] ;  /* 0x0000000a16167981 */ /* 0x000ea2000c1e1b00 */
[----:B------:R-:W-:Y:S01]  /*0290*/  IADD3 R19, PT, PT, R17, UR6, RZ ;  /* 0x0000000611137c10 */ /* 0x000fe2000fffe0ff */
[----:B------:R-:W-:-:S03]  /*02a0*/  IMAD.WIDE.U32 R8, R9, 0x8, R24 ;  /* 0x0000000809087825 */ /* 0x000fc600078e0018 */
[----:B------:R-:W-:Y:S01]  /*02b0*/  IADD3 R13, PT, PT, R19, UR6, RZ ;  /* 0x00000006130d7c10 */ /* 0x000fe2000fffe0ff */
[--C-:B------:R-:W-:Y:S02]  /*02c0*/  IMAD.WIDE.U32 R10, R11, 0x8, R24.reuse ;  /* 0x000000080b0a7825 */ /* 0x100fe400078e0018 */
[----:B------:R-:W3:Y:S01]  /*02d0*/  LDG.E.64 R8, desc[UR10][R8.64] ;  /* 0x0000000a08087981 */ /* 0x000ee2000c1e1b00 */
[----:B------:R-:W-:Y:S01]  /*02e0*/  IADD3 R7, PT, PT, R13, UR6, RZ ;  /* 0x000000060d077c10 */ /* 0x000fe2000fffe0ff */
[--C-:B------:R-:W-:Y:S02]  /*02f0*/  IMAD.WIDE.U32 R16, R17, 0x8, R24.reuse ;  /* 0x0000000811107825 */ /* 0x100fe400078e0018 */
[----:B------:R-:W3:Y:S02]  /*0300*/  LDG.E.64 R10, desc[UR10][R10.64] ;  /* 0x0000000a0a0a7981 */ /* 0x000ee4000c1e1b00 */
[--C-:B------:R-:W-:Y:S02]  /*0310*/  IMAD.WIDE.U32 R18, R19, 0x8, R24.reuse ;  /* 0x0000000813127825 */ /* 0x100fe400078e0018 */
[----:B------:R-:W4:Y:S02]  /*0320*/  LDG.E.64 R16, desc[UR10][R16.64] ;  /* 0x0000000a10107981 */ /* 0x000f24000c1e1b00 */
[----:B------:R-:W-:-:S02]  /*0330*/  IMAD.WIDE.U32 R12, R13, 0x8, R24 ;  /* 0x000000080d0c7825 */ /* 0x000fc400078e0018 */
[----:B------:R-:W4:Y:S02]  /*0340*/  LDG.E.64 R18, desc[UR10][R18.64] ;  /* 0x0000000a12127981 */ /* 0x000f24000c1e1b00 */
[----:B------:R-:W-:Y:S02]  /*0350*/  IMAD.WIDE.U32 R14, R7, 0x8, R24 ;  /* 0x00000008070e7825 */ /* 0x000fe400078e0018 */
[----:B------:R-:W5:Y:S04]  /*0360*/  LDG.E.64 R12, desc[UR10][R12.64] ;  /* 0x0000000a0c0c7981 */ /* 0x000f68000c1e1b00 */
[----:B------:R-:W5:Y:S01]  /*0370*/  LDG.E.64 R14, desc[UR10][R14.64] ;  /* 0x0000000a0e0e7981 */ /* 0x000f62000c1e1b00 */
[----:B------:R-:W-:Y:S02]  /*0380*/  LEA R2, R3, UR5, 0x3 ;  /* 0x0000000503027c11 */ /* 0x000fe4000f8e18ff */
[----:B------:R-:W-:-:S03]  /*0390*/  IADD3 R26, PT, PT, R7, UR6, RZ ;  /* 0x00000006071a7c10 */ /* 0x000fc6000fffe0ff */
[----:B--2---:R0:W-:Y:S02]  /*03a0*/  STS.128 [R2], R20 ;  /* 0x0000001402007388 */ /* 0x0041e40000000c00 */
[----:B0-----:R-:W-:-:S04]  /*03b0*/  IADD3 R21, PT, PT, R26, UR6, RZ ;  /* 0x000000061a157c10 */ /* 0x001fc8000fffe0ff */
[----:B------:R-:W-:-:S04]  /*03c0*/  IADD3 R28, PT, PT, R21, UR6, RZ ;  /* 0x00000006151c7c10 */ /* 0x000fc8000fffe0ff */
[----:B------:R-:W-:-:S04]  /*03d0*/  IADD3 R27, PT, PT, R28, UR6, RZ ;  /* 0x000000061c1b7c10 */ /* 0x000fc8000fffe0ff */
[----:B------:R-:W-:-:S04]  /*03e0*/  IADD3 R7, PT, PT, R27, UR6, RZ ;  /* 0x000000061b077c10 */ /* 0x000fc8000fffe0ff */
[----:B------:R-:W-:-:S04]  /*03f0*/  IADD3 R29, PT, PT, R7, UR6, RZ ;  /* 0x00000006071d7c10 */ /* 0x000fc8000fffe0ff */
[----:B------:R-:W-:Y:S01]  /*0400*/  IADD3 R23, PT, PT, R29, UR6, RZ ;  /* 0x000000061d177c10 */ /* 0x000fe2000fffe0ff */
[----:B---3--:R0:W-:Y:S03]  /*0410*/  STS.128 [R2+0x10], R8 ;  /* 0x0000100802007388 */ /* 0x0081e60000000c00 */
[----:B------:R-:W-:Y:S01]  /*0420*/  IADD3 R22, PT, PT, R23, UR6, RZ ;  /* 0x0000000617167c10 */ /* 0x000fe2000fffe0ff */
[----:B----4-:R-:W-:Y:S04]  /*0430*/  STS.128 [R2+0x20], R16 ;  /* 0x0000201002007388 */ /* 0x010fe80000000c00 */
[----:B-----5:R1:W-:Y:S01]  /*0440*/  STS.128 [R2+0x30], R12 ;  /* 0x0000300c02007388 */ /* 0x0203e20000000c00 */
[----:B0-----:R-:W-:-:S04]  /*0450*/  IMAD.WIDE.U32 R10, R21, 0x8, R24 ;  /* 0x00000008150a7825 */ /* 0x001fc800078e0018 */
[--C-:B------:R-:W-:Y:S02]  /*0460*/  IMAD.WIDE.U32 R20, R23, 0x8, R24.reuse ;  /* 0x0000000817147825 */ /* 0x100fe400078e0018 */
[----:B------:R-:W2:Y:S02]  /*0470*/  LDG.E.64 R10, desc[UR10][R10.64] ;  /* 0x0000000a0a0a7981 */ /* 0x000ea4000c1e1b00 */
[--C-:B------:R-:W-:Y:S02]  /*0480*/  IMAD.WIDE.U32 R8, R26, 0x8, R24.reuse ;  /* 0x000000081a087825 */ /* 0x100fe400078e0018 */
[----:B------:R-:W3:Y:S02]  /*0490*/  LDG.E.64 R20, desc[UR10][R20.64] ;  /* 0x0000000a14147981 */ /* 0x000ee4000c1e1b00 */
[--C-:B-1----:R-:W-:Y:S02]  /*04a0*/  IMAD.WIDE.U32 R12, R28, 0x8, R24.reuse ;  /* 0x000000081c0c7825 */ /* 0x102fe400078e0018 */
[----:B------:R-:W2:Y:S02]  /*04b0*/  LDG.E.64 R8, desc[UR10][R8.64] ;  /* 0x0000000a08087981 */ /* 0x000ea4000c1e1b00 */
[----:B------:R-:W-:-:S02]  /*04c0*/  IMAD.WIDE.U32 R14, R27, 0x8, R24 ;  /* 0x000000081b0e7825 */ /* 0x000fc400078e0018 */
[----:B------:R-:W4:Y:S02]  /*04d0*/  LDG.E.64 R12, desc[UR10][R12.64] ;  /* 0x0000000a0c0c7981 */ /* 0x000f24000c1e1b00 */
[--C-:B------:R-:W-:Y:S02]  /*04e0*/  IMAD.WIDE.U32 R16, R7, 0x8, R24.reuse ;  /* 0x0000000807107825 */ /* 0x100fe400078e0018 */
[----:B------:R-:W4:Y:S02]  /*04f0*/  LDG.E.64 R14, desc[UR10][R14.64] ;  /* 0x0000000a0e0e7981 */ /* 0x000f24000c1e1b00 */
[--C-:B------:R-:W-:Y:S02]  /*0500*/  IMAD.WIDE.U32 R18, R29, 0x8, R24.reuse ;  /* 0x000000081d127825 */ /* 0x100fe400078e0018 */
[----:B------:R-:W5:Y:S02]  /*0510*/  LDG.E.64 R16, desc[UR10][R16.64] ;  /* 0x0000000a10107981 */ /* 0x000f64000c1e1b00 */
[----:B------:R-:W-:-:S02]  /*0520*/  IMAD.WIDE.U32 R22, R22, 0x8, R24 ;  /* 0x0000000816167825 */ /* 0x000fc400078e0018 */
[----:B------:R-:W5:Y:S04]  /*0530*/  LDG.E.64 R18, desc[UR10][R18.64] ;  /* 0x0000000a12127981 */ /* 0x000f68000c1e1b00 */
[----:B------:R-:W3:Y:S01]  /*0540*/  LDG.E.64 R22, desc[UR10][R22.64] ;  /* 0x0000000a16167981 */ /* 0x000ee2000c1e1b00 */
[----:B------:R-:W-:-:S04]  /*0550*/  IADD3 R3, PT, PT, R3, 0x10, RZ ;  /* 0x0000001003037810 */ /* 0x000fc80007ffe0ff */
[----:B------:R-:W-:Y:S01]  /*0560*/  ISETP.NE.AND P0, PT, R3, R4, PT ;  /* 0x000000040300720c */ /* 0x000fe20003f05270 */
[----:B--2---:R0:W-:Y:S04]  /*0570*/  STS.128 [R2+0x40], R8 ;  /* 0x0000400802007388 */ /* 0x0041e80000000c00 */
[----:B----4-:R0:W-:Y:S04]  /*0580*/  STS.128 [R2+0x50], R12 ;  /* 0x0000500c02007388 */ /* 0x0101e80000000c00 */
[----:B-----5:R0:W-:Y:S04]  /*0590*/  STS.128 [R2+0x60], R16 ;  /* 0x0000601002007388 */ /* 0x0201e80000000c00 */
[----:B---3--:R0:W-:Y:S01]  /*05a0*/  STS.128 [R2+0x70], R20 ;  /* 0x0000701402007388 */ /* 0x0081e20000000c00 */
[----:B------:R-:W-:Y:S05]  /*05b0*/  @P0 BRA `(.L_x_2) ;  /* 0xfffffffc00080947 */ /* 0x000fea000383ffff */
.L_x_1:
[----:B------:R-:W-:Y:S05]  /*05c0*/  BRA.U !UP1, `(.L_x_0) ;  /* 0x0000000509547547 */ /* 0x000fea000b800000 */
[----:B------:R-:W1:Y:S01]  /*05d0*/  LDCU UR5, c[0x0][0x384] ;  /* 0x00007080ff0577ac */ /* 0x000e620008000800 */
[----:B------:R-:W-:Y:S02]  /*05e0*/  UISETP.GE.U32.AND UP0, UPT, UR8, 0x8, UPT ;  /* 0x000000080800788c */ /* 0x000fe4000bf06070 */
[----:B-1----:R-:W-:-:S04]  /*05f0*/  ULOP3.LUT UR4, UR5, 0x7, URZ, 0xc0, !UPT ;  /* 0x0000000705047892 */ /* 0x002fc8000f8ec0ff */
[----:B------:R-:W-:-:S03]  /*0600*/  UISETP.NE.AND UP1, UPT, UR4, URZ, UPT ;  /* 0x000000ff0400728c */ /* 0x000fc6000bf25270 */
[----:B------:R-:W-:Y:S08]  /*0610*/  BRA.U !UP0, `(.L_x_3) ;  /* 0x0000000108987547 */ /* 0x000ff0000b800000 */
[----:B------:R-:W-:Y:S01]  /*0620*/  IMAD R3, R4, UR6, R5 ;  /* 0x0000000604037c24 */ /* 0x000fe2000f8e0205 */
[----:B0-----:R-:W0:Y:S04]  /*0630*/  LDC.64 R8, c[0x0][0x3b0] ;  /* 0x0000ec00ff087b82 */ /* 0x001e280000000a00 */
[----:B------:R-:W-:-:S04]  /*0640*/  IADD3 R11, PT, PT, R3, UR6, RZ ;  /* 0x00000006030b7c10 */ /* 0x000fc8000fffe0ff */
[----:B------:R-:W-:-:S04]  /*0650*/  IADD3 R17, PT, PT, R11, UR6, RZ ;  /* 0x000000060b117c10 */ /* 0x000fc8000fffe0ff */
[----:B------:R-:W-:-:S04]  /*0660*/  IADD3 R21, PT, PT, R17, UR6, RZ ;  /* 0x0000000611157c10 */ /* 0x000fc8000fffe0ff */
[----:B------:R-:W-:-:S04]  /*0670*/  IADD3 R19, PT, PT, R21, UR6, RZ ;  /* 0x0000000615137c10 */ /* 0x000fc8000fffe0ff */
[----:B------:R-:W-:-:S04]  /*0680*/  IADD3 R15, PT, PT, R19, UR6, RZ ;  /* 0x00000006130f7c10 */ /* 0x000fc8000fffe0ff */
[----:B------:R-:W-:Y:S01]  /*0690*/  IADD3 R13, PT, PT, R15, UR6, RZ ;  /* 0x000000060f0d7c10 */ /* 0x000fe2000fffe0ff */
[----:B0-----:R-:W-:-:S03]  /*06a0*/  IMAD.WIDE.U32 R2, R3, 0x8, R8 ;  /* 0x0000000803027825 */ /* 0x001fc600078e0008 */
[----:B------:R-:W-:Y:S01]  /*06b0*/  IADD3 R7, PT, PT, R13, UR6, RZ ;  /* 0x000000060d077c10 */ /* 0x000fe2000fffe0ff */
[--C-:B------:R-:W-:Y:S02]  /*06c0*/  IMAD.WIDE.U32 R10, R11, 0x8, R8.reuse ;  /* 0x000000080b0a7825 */ /* 0x100fe400078e0008 */
[----:B------:R-:W2:Y:S02]  /*06d0*/  LDG.E.64 R2, desc[UR10][R2.64] ;  /* 0x0000000a02027981 */ /* 0x000ea4000c1e1b00 */
[--C-:B------:R-:W-:Y:S02]  /*06e0*/  IMAD.WIDE.U32 R16, R17, 0x8, R8.reuse ;  /* 0x0000000811107825 */ /* 0x100fe400078e0008 */
[----:B------:R-:W3:Y:S02]  /*06f0*/  LDG.E.64 R10, desc[UR10][R10.64] ;  /* 0x0000000a0a0a7981 */ /* 0x000ee4000c1e1b00 */
[--C-:B------:R-:W-:Y:S02]  /*0700*/  IMAD.WIDE.U32 R20, R21, 0x8, R8.reuse ;  /* 0x0000000815147825 */ /* 0x100fe400078e0008 */
[----:B------:R-:W4:Y:S02]  /*0710*/  LDG.E.64 R16, desc[UR10][R16.64] ;  /* 0x0000000a10107981 */ /* 0x000f24000c1e1b00 */
[----:B------:R-:W-:-:S02]  /*0720*/  IMAD.WIDE.U32 R18, R19, 0x8, R8 ;  /* 0x0000000813127825 */ /* 0x000fc400078e0008 */
[----:B------:R-:W5:Y:S02]  /*0730*/  LDG.E.64 R20, desc[UR10][R20.64] ;  /* 0x0000000a14147981 */ /* 0x000f64000c1e1b00 */
[--C-:B------:R-:W-:Y:S02]  /*0740*/  IMAD.WIDE.U32 R14, R15, 0x8, R8.reuse ;  /* 0x000000080f0e7825 */ /* 0x100fe400078e0008 */
[----:B------:R-:W5:Y:S02]  /*0750*/  LDG.E.64 R18, desc[UR10][R18.64] ;  /* 0x0000000a12127981 */ /* 0x000f64000c1e1b00 */
[--C-:B------:R-:W-:Y:S02]  /*0760*/  IMAD.WIDE.U32 R12, R13, 0x8, R8.reuse ;  /* 0x000000080d0c7825 */ /* 0x100fe400078e0008 */
[----:B------:R-:W5:Y:S02]  /*0770*/  LDG.E.64 R14, desc[UR10][R14.64] ;  /* 0x0000000a0e0e7981 */ /* 0x000f64000c1e1b00 */
[----:B------:R-:W-:-:S02]  /*0780*/  IMAD.WIDE.U32 R8, R7, 0x8, R8 ;  /* 0x0000000807087825 */ /* 0x000fc400078e0008 */
[----:B------:R-:W5:Y:S04]  /*0790*/  LDG.E.64 R12, desc[UR10][R12.64] ;  /* 0x0000000a0c0c7981 */ /* 0x000f68000c1e1b00 */
[----:B------:R-:W5:Y:S01]  /*07a0*/  LDG.E.64 R8, desc[UR10][R8.64] ;  /* 0x0000000a08087981 */ /* 0x000f62000c1e1b00 */
[----:B------:R-:W0:Y:S01]  /*07b0*/  S2R R22, SR_CgaCtaId ;  /* 0x0000000000167919 */ /* 0x000e220000008800 */
[----:B------:R-:W-:-:S04]  /*07c0*/  MOV R7, 0x400 ;  /* 0x0000040000077802 */ /* 0x000fc80000000f00 */
[----:B0-----:R-:W-:-:S04]  /*07d0*/  LEA R7, R22, R7, 0x18 ;  /* 0x0000000716077211 */ /* 0x001fc800078ec0ff */
[C---:B------:R-:W-:Y:S02]  /*07e0*/  LEA R7, R4.reuse, R7, 0x3 ;  /* 0x0000000704077211 */ /* 0x040fe400078e18ff */
[----:B------:R-:W-:-:S03]  /*07f0*/  IADD3 R4, PT, PT, R4, 0x8, RZ ;  /* 0x0000000804047810 */ /* 0x000fc60007ffe0ff */
[----:B--2---:R1:W-:Y:S04]  /*0800*/  STS.64 [R7], R2 ;  /* 0x0000000207007388 */ /* 0x0043e80000000a00 */
[----:B---3--:R1:W-:Y:S04]  /*0810*/  STS.64 [R7+0x8], R10 ;  /* 0x0000080a07007388 */ /* 0x0083e80000000a00 */
[----:B----4-:R1:W-:Y:S04]  /*0820*/  STS.64 [R7+0x10], R16 ;  /* 0x0000101007007388 */ /* 0x0103e80000000a00 */
[----:B-----5:R1:W-:Y:S04]  /*0830*/  STS.64 [R7+0x18], R20 ;  /* 0x0000181407007388 */ /* 0x0203e80000000a00 */
[----:B------:R1:W-:Y:S04]  /*0840*/  STS.64 [R7+0x20], R18 ;  /* 0x0000201207007388 */ /* 0x0003e80000000a00 */
[----:B------:R1:W-:Y:S04]  /*0850*/  STS.64 [R7+0x28], R14 ;  /* 0x0000280e07007388 */ /* 0x0003e80000000a00 */
[----:B------:R1:W-:Y:S04]  /*0860*/  STS.64 [R7+0x30], R12 ;  /* 0x0000300c07007388 */ /* 0x0003e80000000a00 */
[----:B------:R1:W-:Y:S02]  /*0870*/  STS.64 [R7+0x38], R8 ;  /* 0x0000380807007388 */ /* 0x0003e40000000a00 */
.L_x_3:
[----:B------:R-:W-:Y:S05]  /*0880*/  BRA.U !UP1, `(.L_x_0) ;  /* 0x0000000109a47547 */ /* 0x000fea000b800000 */
[----:B------:R-:W-:Y:S02]  /*0890*/  UISETP.GE.U32.AND UP0, UPT, UR4, 0x4, UPT ;  /* 0x000000040400788c */ /* 0x000fe4000bf06070 */
[----:B------:R-:W-:-:S04]  /*08a0*/  ULOP3.LUT UR5, UR5, 0x3, URZ, 0xc0, !UPT ;  /* 0x0000000305057892 */ /* 0x000fc8000f8ec0ff */
[----:B------:R-:W-:-:S03]  /*08b0*/  UISETP.NE.AND UP1, UPT, UR5, URZ, UPT ;  /* 0x000000ff0500728c */ /* 0x000fc6000bf25270 */
[----:B------:R-:W-:Y:S08]  /*08c0*/  BRA.U !UP0, `(.L_x_4) ;  /* 0x0000000108587547 */ /* 0x000ff0000b800000 */
[----:B01----:R-:W0:Y:S01]  /*08d0*/  LDC.64 R2, c[0x0][0x3b0] ;  /* 0x0000ec00ff027b82 */ /* 0x003e220000000a00 */
[----:B------:R-:W-:-:S05]  /*08e0*/  IMAD R9, R4, UR6, R5 ;  /* 0x0000000604097c24 */ /* 0x000fca000f8e0205 */
[----:B------:R-:W-:-:S04]  /*08f0*/  IADD3 R11, PT, PT, R9, UR6, RZ ;  /* 0x00000006090b7c10 */ /* 0x000fc8000fffe0ff */
[----:B------:R-:W-:-:S04]  /*0900*/  IADD3 R13, PT, PT, R11, UR6, RZ ;  /* 0x000000060b0d7c10 */ /* 0x000fc8000fffe0ff */
[----:B------:R-:W-:Y:S01]  /*0910*/  IADD3 R15, PT, PT, R13, UR6, RZ ;  /* 0x000000060d0f7c10 */ /* 0x000fe2000fffe0ff */
[----:B0-----:R-:W-:-:S04]  /*0920*/  IMAD.WIDE.U32 R10, R11, 0x8, R2 ;  /* 0x000000080b0a7825 */ /* 0x001fc800078e0002 */
[--C-:B------:R-:W-:Y:S02]  /*0930*/  IMAD.WIDE.U32 R12, R13, 0x8, R2.reuse ;  /* 0x000000080d0c7825 */ /* 0x100fe400078e0002 */
[----:B------:R-:W2:Y:S02]  /*0940*/  LDG.E.64 R10, desc[UR10][R10.64] ;  /* 0x0000000a0a0a7981 */ /* 0x000ea4000c1e1b00 */
[--C-:B------:R-:W-:Y:S02]  /*0950*/  IMAD.WIDE.U32 R14, R15, 0x8, R2.reuse ;  /* 0x000000080f0e7825 */ /* 0x100fe400078e0002 */
[----:B------:R-:W3:Y:S02]  /*0960*/  LDG.E.64 R12, desc[UR10][R12.64] ;  /* 0x0000000a0c0c7981 */ /* 0x000ee4000c1e1b00 */
[----:B------:R-:W-:Y:S02]  /*0970*/  IMAD.WIDE.U32 R8, R9, 0x8, R2 ;  /* 0x0000000809087825 */ /* 0x000fe400078e0002 */
[----:B------:R-:W4:Y:S04]  /*0980*/  LDG.E.64 R14, desc[UR10][R14.64] ;  /* 0x0000000a0e0e7981 */ /* 0x000f28000c1e1b00 */
[----:B------:R-:W5:Y:S01]  /*0990*/  LDG.E.64 R2, desc[UR10][R8.64] ;  /* 0x0000000a08027981 */ /* 0x000f62000c1e1b00 */
[----:B------:R-:W0:Y:S01]  /*09a0*/  S2R R16, SR_CgaCtaId ;  /* 0x0000000000107919 */ /* 0x000e220000008800 */
[----:B------:R-:W-:-:S04]  /*09b0*/  MOV R7, 0x400 ;  /* 0x0000040000077802 */ /* 0x000fc80000000f00 */
[----:B0-----:R-:W-:-:S04]  /*09c0*/  LEA R7, R16, R7, 0x18 ;  /* 0x0000000710077211 */ /* 0x001fc800078ec0ff */
[C---:B------:R-:W-:Y:S02]  /*09d0*/  LEA R7, R4.reuse, R7, 0x3 ;  /* 0x0000000704077211 */ /* 0x040fe400078e18ff */
[----:B------:R-:W-:-:S03]  /*09e0*/  IADD3 R4, PT, PT, R4, 0x4, RZ ;  /* 0x0000000404047810 */ /* 0x000fc60007ffe0ff */
[----:B--2---:R2:W-:Y:S04]  /*09f0*/  STS.64 [R7+0x8], R10 ;  /* 0x0000080a07007388 */ /* 0x0045e80000000a00 */
[----:B---3--:R2:W-:Y:S04]  /*0a00*/  STS.64 [R7+0x10], R12 ;  /* 0x0000100c07007388 */ /* 0x0085e80000000a00 */
[----:B----4-:R2:W-:Y:S04]  /*0a10*/  STS.64 [R7+0x18], R14 ;  /* 0x0000180e07007388 */ /* 0x0105e80000000a00 */
[----:B-----5:R2:W-:Y:S02]  /*0a20*/  STS.64 [R7], R2 ;  /* 0x0000000207007388 */ /* 0x0205e40000000a00 */
.L_x_4:
[----:B------:R-:W-:Y:S05]  /*0a30*/  BRA.U !UP1, `(.L_x_0) ;  /* 0x0000000109387547 */ /* 0x000fea000b800000 */
[----:B-12---:R-:W1:Y:S01]  /*0a40*/  S2R R3, SR_CgaCtaId ;  /* 0x0000000000037919 */ /* 0x006e620000008800 */
[----:B0-----:R-:W0:Y:S01]  /*0a50*/  LDC.64 R8, c[0x0][0x3b0] ;  /* 0x0000ec00ff087b82 */ /* 0x001e220000000a00 */
[----:B------:R-:W-:Y:S01]  /*0a60*/  MOV R2, 0x400 ;  /* 0x0000040000027802 */ /* 0x000fe20000000f00 */
[----:B------:R-:W-:-:S03]  /*0a70*/  UMOV UR4, URZ ;  /* 0x000000ff00047c82 */ /* 0x000fc60008000000 */
[----:B-1----:R-:W-:-:S07]  /*0a80*/  LEA R11, R3, R2, 0x18 ;  /* 0x00000002030b7211 */ /* 0x002fce00078ec0ff */
.L_x_5:
[----:B---3--:R-:W-:-:S04]  /*0a90*/  IMAD R3, R4, UR6, R5 ;  /* 0x0000000604037c24 */ /* 0x008fc8000f8e0205 */
[----:B0-----:R-:W-:-:S06]  /*0aa0*/  IMAD.WIDE.U32 R2, R3, 0x8, R8 ;  /* 0x0000000803027825 */ /* 0x001fcc00078e0008 */
[----:B------:R-:W2:Y:S01]  /*0ab0*/  LDG.E.64 R2, desc[UR10][R2.64] ;  /* 0x0000000a02027981 */ /* 0x000ea2000c1e1b00 */
[C---:B------:R-:W-:Y:S01]  /*0ac0*/  LEA R7, R4.reuse, R11, 0x3 ;  /* 0x0000000b04077211 */ /* 0x040fe200078e18ff */
[----:B------:R-:W-:Y:S01]  /*0ad0*/  UIADD3 UR4, UPT, UPT, UR4, 0x1, URZ ;  /* 0x0000000104047890 */ /* 0x000fe2000fffe0ff */
[----:B------:R-:W-:-:S03]  /*0ae0*/  IADD3 R4, PT, PT, R4, 0x1, RZ ;  /* 0x0000000104047810 */ /* 0x000fc60007ffe0ff */
[----:B------:R-:W-:Y:S01]  /*0af0*/  UISETP.NE.AND UP0, UPT, UR4, UR5, UPT ;  /* 0x000000050400728c */ /* 0x000fe2000bf05270 */
[----:B--2---:R3:W-:Y:S08]  /*0b00*/  STS.64 [R7], R2 ;  /* 0x0000000207007388 */ /* 0x0047f00000000a00 */
[----:B------:R-:W-:Y:S05]  /*0b10*/  BRA.U UP0, `(.L_x_5) ;  /* 0xfffffffd00dc7547 */ /* 0x000fea000b83ffff */
.L_x_0:
[----:B------:R-:W-:-:S13]  /*0b20*/  ISETP.GE.U32.AND P0, PT, R0, R6, PT ;  /* 0x000000060000720c */ /* 0x000fda0003f06070 */
[----:B------:R-:W-:Y:S05]  /*0b30*/  @P0 EXIT ;  /* 0x000000000000094d */ /* 0x000fea0003800000 */
[----:B------:R-:W4:Y:S02]  /*0b40*/  LDCU UR4, c[0x0][0x384] ;  /* 0x00007080ff0477ac */ /* 0x000f240008000800 */
[----:B----4-:R-:W-:-:S13]  /*0b50*/  ISETP.NE.AND P0, PT, RZ, UR4, PT ;  /* 0x00000004ff007c0c */ /* 0x010fda000bf05270 */
[----:B------:R-:W-:Y:S05]  /*0b60*/  @!P0 EXIT ;  /* 0x000000000000894d */ /* 0x000fea0003800000 */
[----:B------:R-:W-:Y:S02]  /*0b70*/  ULOP3.LUT UR7, UR4, 0xfffffff8, URZ, 0xc0, !UPT ;  /* 0xfffffff804077892 */ /* 0x000fe4000f8ec0ff */
[----:B------:R-:W-:Y:S02]  /*0b80*/  ULOP3.LUT UR9, UR4, 0x7, URZ, 0xc0, !UPT ;  /* 0x0000000704097892 */ /* 0x000fe4000f8ec0ff */
[----:B------:R-:W-:Y:S02]  /*0b90*/  ULOP3.LUT UR5, UR4, 0x3, URZ, 0xc0, !UPT ;  /* 0x0000000304057892 */ /* 0x000fe4000f8ec0ff */
[----:B------:R-:W-:-:S12]  /*0ba0*/  UIADD3 UR8, UPT, UPT, -UR7, URZ, URZ ;  /* 0x000000ff07087290 */ /* 0x000fd8000fffe1ff */
.L_x_11:
[----:B012---:R-:W0:Y:S01]  /*0bb0*/  LDC.64 R10, c[0x0][0x398] ;  /* 0x0000e600ff0a7b82 */ /* 0x007e220000000a00 */
[----:B------:R-:W1:Y:S07]  /*0bc0*/  LDCU.64 UR12, c[0x0][0x390] ;  /* 0x00007200ff0c77ac */ /* 0x000e6e0008000a00 */
[----:B------:R-:W2:Y:S08]  /*0bd0*/  LDC.64 R8, c[0x0][0x3a0] ;  /* 0x0000e800ff087b82 */ /* 0x000eb00000000a00 */
[----:B---3--:R-:W3:Y:S01]  /*0be0*/  LDC R3, c[0x0][0x384] ;  /* 0x0000e100ff037b82 */ /* 0x008ee20000000800 */
[----:B0-----:R-:W-:-:S06]  /*0bf0*/  IMAD.WIDE.U32 R10, R0, 0x8, R10 ;  /* 0x00000008000a7825 */ /* 0x001fcc00078e000a */
[----:B------:R-:W1:Y:S01]  /*0c00*/  LDG.E.64 R10, desc[UR10][R10.64] ;  /* 0x0000000a0a0a7981 */ /* 0x000e62000c1e1b00 */
[----:B--2---:R-:W-:-:S05]  /*0c10*/  IMAD.WIDE.U32 R8, R0, 0x4, R8 ;  /* 0x0000000400087825 */ /* 0x004fca00078e0008 */
[----:B-----5:R0:W5:Y:S01]  /*0c20*/  LDG.E R2, desc[UR10][R8.64] ;  /* 0x0000000a08027981 */ /* 0x020162000c1e1900 */
[----:B------:R-:W-:Y:S02]  /*0c30*/  IADD3 R0, PT, PT, R0, 0x1, RZ ;  /* 0x0000000100007810 */ /* 0x000fe40007ffe0ff */
[----:B---3--:R-:W-:Y:S02]  /*0c40*/  ISETP.GE.U32.AND P1, PT, R3, 0x8, PT ;  /* 0x000000080300780c */ /* 0x008fe40003f26070 */
[----:B------:R-:W-:Y:S01]  /*0c50*/  ISETP.NE.AND P0, PT, R0, R6, PT ;  /* 0x000000060000720c */ /* 0x000fe20003f05270 */
[C---:B-1----:R-:W-:Y:S01]  /*0c60*/  FMUL R5, R11.reuse, UR13 ;  /* 0x0000000d0b057c20 */ /* 0x042fe20008400000 */
[----:B------:R-:W-:-:S03]  /*0c70*/  FMUL R7, R11, UR12 ;  /* 0x0000000c0b077c20 */ /* 0x000fc60008400000 */
[C---:B------:R-:W-:Y:S01]  /*0c80*/  FFMA R4, R10.reuse, UR12, R5 ;  /* 0x0000000c0a047c23 */ /* 0x040fe20008000005 */
[----:B------:R-:W-:Y:S01]  /*0c90*/  FFMA R5, R10, UR13, -R7 ;  /* 0x0000000d0a057c23 */ /* 0x000fe20008000807 */
[----:B------:R-:W-:-:S04]  /*0ca0*/  HFMA2 R7, -RZ, RZ, 0, 0 ;  /* 0x00000000ff077431 */ /* 0x000fc800000001ff */
[----:B0-----:R-:W-:Y:S05]  /*0cb0*/  @!P1 BRA `(.L_x_6) ;  /* 0x0000000400449947 */ /* 0x001fea0003800000 */
[----:B------:R-:W0:Y:S01]  /*0cc0*/  S2UR UR6, SR_CgaCtaId ;  /* 0x00000000000679c3 */ /* 0x000e220000008800 */
[----:B------:R-:W-:Y:S01]  /*0cd0*/  UMOV UR4, 0x400 ;  /* 0x0000040000047882 */ /* 0x000fe20000000000 */
[----:B-----5:R-:W-:Y:S02]  /*0ce0*/  MOV R14, R2 ;  /* 0x00000002000e7202 */ /* 0x020fe40000000f00 */
[----:B------:R-:W-:-:S04]  /*0cf0*/  MOV R15, UR8 ;  /* 0x00000008000f7c02 */ /* 0x000fc80008000f00 */
[----:B------:R-:W1:Y:S01]  /*0d00*/  LDC R7, c[0x0][0x388] ;  /* 0x0000e200ff077b82 */ /* 0x000e620000000800 */
[----:B0-----:R-:W-:-:S04]  /*0d10*/  ULEA UR4, UR6, UR4, 0x18 ;  /* 0x0000000406047291 */ /* 0x001fc8000f8ec0ff */
[----:B------:R-:W-:Y:S01]  /*0d20*/  UIADD3 UR4, UPT, UPT, UR4, 0x20, URZ ;  /* 0x0000002004047890 */ /* 0x000fe2000fffe0ff */
[----:B-1----:R-:W-:Y:S01]  /*0d30*/  IADD3 R23, PT, PT, R2, R7, RZ ;  /* 0x0000000702177210 */ /* 0x002fe20007ffe0ff */
[C-C-:B------:R-:W-:Y:S01]  /*0d40*/  IMAD R21, R7.reuse, 0x3, R2.reuse ;  /* 0x0000000307157824 */ /* 0x140fe200078e0202 */
[CC--:B------:R-:W-:Y:S01]  /*0d50*/  LEA R22, R7.reuse, R2.reuse, 0x1 ;  /* 0x0000000207167211 */ /* 0x0c0fe200078e08ff */
[C-C-:B------:R-:W-:Y:S01]  /*0d60*/  IMAD R19, R7.reuse, 0x5, R2.reuse ;  /* 0x0000000507137824 */ /* 0x140fe200078e0202 */
[C---:B------:R-:W-:Y:S01]  /*0d70*/  LEA R20, R7.reuse, R2, 0x2 ;  /* 0x0000000207147211 */ /* 0x040fe200078e10ff */
[C-C-:B------:R-:W-:Y:S01]  /*0d80*/  IMAD R18, R7.reuse, 0x6, R2.reuse ;  /* 0x0000000607127824 */ /* 0x140fe200078e0202 */
[----:B------:R-:W-:Y:S01]  /*0d90*/  MOV R12, UR4 ;  /* 0x00000004000c7c02 */ /* 0x000fe20008000f00 */
[----:B------:R-:W-:-:S07]  /*0da0*/  IMAD R13, R7, 0x7, R2 ;  /* 0x00000007070d7824 */ /* 0x000fce00078e0202 */
.L_x_7:
[----:B0-----:R-:W0:Y:S01]  /*0db0*/  LDS.128 R8, [R12+-0x20] ;  /* 0xffffe0000c087984 */ /* 0x001e220000000c00 */
[----:B------:R-:W1:Y:S01]  /*0dc0*/  LDC.64 R24, c[0x0][0x3c8] ;  /* 0x0000f200ff187b82 */ /* 0x000e620000000a00 */
[----:B------:R-:W-:-:S04]  /*0dd0*/  IADD3 R15, PT, PT, R15, 0x8, RZ ;  /* 0x000000080f0f7810 */ /* 0x000fc80007ffe0ff */
[----:B------:R-:W-:Y:S01]  /*0de0*/  ISETP.NE.AND P1, PT, R15, RZ, PT ;  /* 0x000000ff0f00720c */ /* 0x000fe20003f25270 */
[CC--:B0-----:R-:W-:Y:S01]  /*0df0*/  FMUL R17, R5.reuse, R9.reuse ;  /* 0x0000000905117220 */ /* 0x0c1fe20000400000 */
[C---:B------:R-:W-:Y:S01]  /*0e00*/  FMUL R26, R4.reuse, R9 ;  /* 0x00000009041a7220 */ /* 0x040fe20000400000 */
[C---:B------:R-:W-:Y:S02]  /*0e10*/  FMUL R27, R5.reuse, R11 ;  /* 0x0000000b051b7220 */ /* 0x040fe40000400000 */
[-C--:B------:R-:W-:Y:S01]  /*0e20*/  FFMA R16, R4, R8.reuse, -R17 ;  /* 0x0000000804107223 */ /* 0x080fe20000000811 */
[----:B------:R-:W-:Y:S01]  /*0e30*/  FFMA R17, R5, R8, R26 ;  /* 0x0000000805117223 */ /* 0x000fe2000000001a */
[----:B-1----:R-:W-:-:S04]  /*0e40*/  IMAD.WIDE.U32 R8, R14, 0x8, R24 ;  /* 0x000000080e087825 */ /* 0x002fc800078e0018 */
[C---:B------:R-:W-:Y:S01]  /*0e50*/  FMUL R26, R4.reuse, R11 ;  /* 0x0000000b041a7220 */ /* 0x040fe20000400000 */
[----:B------:R-:W-:Y:S01]  /*0e60*/  LEA R14, R7, R14, 0x3 ;  /* 0x0000000e070e7211 */ /* 0x000fe200078e18ff */
[----:B------:R0:W-:Y:S02]  /*0e70*/  STG.E.64 desc[UR10][R8.64], R16 ;  /* 0x0000001008007986 */ /* 0x0001e4000c101b0a */
[-C--:B0-----:R-:W-:Y:S01]  /*0e80*/  FFMA R8, R4, R10.reuse, -R27 ;  /* 0x0000000a04087223 */ /* 0x081fe2000000081b */
[----:B------:R-:W-:Y:S01]  /*0e90*/  FFMA R9, R5, R10, R26 ;  /* 0x0000000a05097223 */ /* 0x000fe2000000001a */
[----:B------:R-:W-:Y:S01]  /*0ea0*/  IMAD.WIDE.U32 R10, R23, 0x8, R24 ;  /* 0x00000008170a7825 */ /* 0x000fe200078e0018 */
[----:B------:R-:W-:-:S04]  /*0eb0*/  LEA R23, R7, R23, 0x3 ;  /* 0x0000001707177211 */ /* 0x000fc800078e18ff */
[----:B------:R-:W-:Y:S04]  /*0ec0*/  STG.E.64 desc[UR10][R10.64], R8 ;  /* 0x000000080a007986 */ /* 0x000fe8000c101b0a */
[----:B------:R-:W0:Y:S02]  /*0ed0*/  LDS.128 R8, [R12+-0x10] ;  /* 0xfffff0000c087984 */ /* 0x000e240000000c00 */
[-C--:B0-----:R-:W-:Y:S01]  /*0ee0*/  FMUL R27, R5, R9.reuse ;  /* 0x00000009051b7220 */ /* 0x081fe20000400000 */
[----:B------:R-:W-:-:S03]  /*0ef0*/  FMUL R26, R4, R9 ;  /* 0x00000009041a7220 */ /* 0x000fc60000400000 */
[-C--:B------:R-:W-:Y:S01]  /*0f00*/  FFMA R16, R4, R8.reuse, -R27 ;  /* 0x0000000804107223 */ /* 0x080fe2000000081b */
[----:B------:R-:W-:Y:S01]  /*0f10*/  FFMA R17, R5, R8, R26 ;  /* 0x0000000805117223 */ /* 0x000fe2000000001a */
[----:B------:R-:W-:-:S04]  /*0f20*/  IMAD.WIDE.U32 R8, R22, 0x8, R24 ;  /* 0x0000000816087825 */ /* 0x000fc800078e0018 */
[-C--:B------:R-:W-:Y:S01]  /*0f30*/  FMUL R27, R5, R11.reuse ;  /* 0x0000000b051b7220 */ /* 0x080fe20000400000 */
        /* <DEDUP_REMOVED lines=8> */
[----:B------:R-:W0:Y:S02]  /*0fc0*/  LDS.128 R8, [R12] ;  /* 0x000000000c087984 */ /* 0x000e240000000c00 */
        /* <DEDUP_REMOVED lines=14> */
[----:B------:R0:W1:Y:S02]  /*10b0*/  LDS.128 R8, [R12+0x10] ;  /* 0x000010000c087984 */ /* 0x0000640000000c00 */
[----:B0-----:R-:W-:Y:S01]  /*10c0*/  IADD3 R12, PT, PT, R12, 0x40, RZ ;  /* 0x000000400c0c7810 */ /* 0x001fe20007ffe0ff */
[CC--:B-1----:R-:W-:Y:S01]  /*10d0*/  FMUL R27, R5.reuse, R9.reuse ;  /* 0x00000009051b7220 */ /* 0x0c2fe20000400000 */
[C---:B------:R-:W-:Y:S01]  /*10e0*/  FMUL R26, R4.reuse, R9 ;  /* 0x00000009041a7220 */ /* 0x040fe20000400000 */
[CC--:B------:R-:W-:Y:S01]  /*10f0*/  FMUL R29, R5.reuse, R11.reuse ;  /* 0x0000000b051d7220 */ /* 0x0c0fe20000400000 */
[C---:B------:R-:W-:Y:S01]  /*1100*/  FMUL R28, R4.reuse, R11 ;  /* 0x0000000b041c7220 */ /* 0x040fe20000400000 */
[CC--:B------:R-:W-:Y:S01]  /*1110*/  FFMA R16, R4.reuse, R8.reuse, -R27 ;  /* 0x0000000804107223 */ /* 0x0c0fe2000000081b */
[C---:B------:R-:W-:Y:S01]  /*1120*/  FFMA R17, R5.reuse, R8, R26 ;  /* 0x0000000805117223 */ /* 0x040fe2000000001a */
[-C--:B------:R-:W-:Y:S01]  /*1130*/  FFMA R8, R4, R10.reuse, -R29 ;  /* 0x0000000a04087223 */ /* 0x080fe2000000081d */
[----:B------:R-:W-:Y:S01]  /*1140*/  FFMA R9, R5, R10, R28 ;  /* 0x0000000a05097223 */ /* 0x000fe2000000001c */
[----:B------:R-:W-:Y:S01]  /*1150*/  IMAD.WIDE.U32 R10, R18, 0x8, R24 ;  /* 0x00000008120a7825 */ /* 0x000fe200078e0018 */
[----:B------:R-:W-:-:S03]  /*1160*/  LEA R18, R7, R18, 0x3 ;  /* 0x0000001207127211 */ /* 0x000fc600078e18ff */
[----:B------:R-:W-:Y:S01]  /*1170*/  IMAD.WIDE.U32 R24, R13, 0x8, R24 ;  /* 0x000000080d187825 */ /* 0x000fe200078e0018 */
[----:B------:R0:W-:Y:S01]  /*1180*/  STG.E.64 desc[UR10][R10.64], R16 ;  /* 0x000000100a007986 */ /* 0x0001e2000c101b0a */
[----:B------:R-:W-:-:S03]  /*1190*/  LEA R13, R7, R13, 0x3 ;  /* 0x0000000d070d7211 */ /* 0x000fc600078e18ff */
[----:B------:R0:W-:Y:S01]  /*11a0*/  STG.E.64 desc[UR10][R24.64], R8 ;  /* 0x0000000818007986 */ /* 0x0001e2000c101b0a */
[----:B------:R-:W-:Y:S05]  /*11b0*/  @P1 BRA `(.L_x_7) ;  /* 0xfffffff800fc1947 */ /* 0x000fea000383ffff */
[----:B------:R-:W-:-:S07]  /*11c0*/  MOV R7, UR7 ;  /* 0x0000000700077c02 */ /* 0x000fce0008000f00 */
.L_x_6:
[----:B------:R-:W-:-:S09]  /*11d0*/  UISETP.NE.AND UP0, UPT, UR9, URZ, UPT ;  /* 0x000000ff0900728c */ /* 0x000fd2000bf05270 */
[----:B------:R-:W-:Y:S05]  /*11e0*/  BRA.U !UP0, `(.L_x_8) ;  /* 0x0000000508487547 */ /* 0x000fea000b800000 */
[----:B------:R-:W-:Y:S02]  /*11f0*/  UIADD3 UR4, UPT, UPT, UR9, -0x1, URZ ;  /* 0xffffffff09047890 */ /* 0x000fe4000fffe0ff */
[----:B------:R-:W-:Y:S02]  /*1200*/  UISETP.NE.AND UP1, UPT, UR5, URZ, UPT ;  /* 0x000000ff0500728c */ /* 0x000fe4000bf25270 */
[----:B------:R-:W-:-:S09]  /*1210*/  UISETP.GE.U32.AND UP0, UPT, UR4, 0x3, UPT ;  /* 0x000000030400788c */ /* 0x000fd2000bf06070 */
[----:B------:R-:W-:Y:S05]  /*1220*/  BRA.U !UP0, `(.L_x_9) ;  /* 0x0000000108947547 */ /* 0x000fea000b800000 */
[----:B------:R-:W1:Y:S01]  /*1230*/  S2UR UR6, SR_CgaCtaId ;  /* 0x00000000000679c3 */ /* 0x000e620000008800 */
[----:B------:R-:W-:-:S07]  /*1240*/  UMOV UR4, 0x400 ;  /* 0x0000040000047882 */ /* 0x000fce0000000000 */
[----:B------:R-:W2:Y:S01]  /*1250*/  LDC.64 R18, c[0x0][0x3c8] ;  /* 0x0000f200ff127b82 */ /* 0x000ea20000000a00 */
[----:B-1----:R-:W-:-:S06]  /*1260*/  ULEA UR4, UR6, UR4, 0x18 ;  /* 0x0000000406047291 */ /* 0x002fcc000f8ec0ff */
[----:B------:R-:W-:-:S05]  /*1270*/  LEA R20, R7, UR4, 0x3 ;  /* 0x0000000407147c11 */ /* 0x000fca000f8e18ff */
[----:B0-----:R-:W0:Y:S01]  /*1280*/  LDS.128 R8, [R20] ;  /* 0x0000000014087984 */ /* 0x001e220000000c00 */
[----:B------:R-:W1:Y:S03]  /*1290*/  LDCU UR4, c[0x0][0x388] ;  /* 0x00007100ff0477ac */ /* 0x000e660008000800 */
[----:B------:R2:W3:Y:S01]  /*12a0*/  LDS.128 R12, [R20+0x10] ;  /* 0x00001000140c7984 */ /* 0x0004e20000000c00 */
[C---:B-1---5:R-:W-:Y:S01]  /*12b0*/  IMAD R23, R7.reuse, UR4, R2 ;  /* 0x0000000407177c24 */ /* 0x062fe2000f8e0202 */
[----:B------:R-:W-:-:S04]  /*12c0*/  IADD3 R7, PT, PT, R7, 0x4, RZ ;  /* 0x0000000407077810 */ /* 0x000fc80007ffe0ff */
[----:B------:R-:W-:-:S04]  /*12d0*/  IADD3 R21, PT, PT, R23, UR4, RZ ;  /* 0x0000000417157c10 */ /* 0x000fc8000fffe0ff */
[C---:B------:R-:W-:Y:S01]  /*12e0*/  IADD3 R25, PT, PT, R21.reuse, UR4, RZ ;  /* 0x0000000415197c10 */ /* 0x040fe2000fffe0ff */
[----:B--2---:R-:W-:-:S03]  /*12f0*/  IMAD.WIDE.U32 R20, R21, 0x8, R18 ;  /* 0x0000000815147825 */ /* 0x004fc600078e0012 */
[----:B------:R-:W-:Y:S01]  /*1300*/  IADD3 R27, PT, PT, R25, UR4, RZ ;  /* 0x00000004191b7c10 */ /* 0x000fe2000fffe0ff */
[CC--:B0-----:R-:W-:Y:S01]  /*1310*/  FMUL R17, R5.reuse, R9.reuse ;  /* 0x0000000905117220 */ /* 0x0c1fe20000400000 */
[C---:B------:R-:W-:Y:S01]  /*1320*/  FMUL R22, R4.reuse, R9 ;  /* 0x0000000904167220 */ /* 0x040fe20000400000 */
[CC--:B------:R-:W-:Y:S01]  /*1330*/  FMUL R9, R5.reuse, R11.reuse ;  /* 0x0000000b05097220 */ /* 0x0c0fe20000400000 */
[C---:B------:R-:W-:Y:S01]  /*1340*/  FMUL R11, R4.reuse, R11 ;  /* 0x0000000b040b7220 */ /* 0x040fe20000400000 */
[CC--:B------:R-:W-:Y:S01]  /*1350*/  FFMA R16, R4.reuse, R8.reuse, -R17 ;  /* 0x0000000804107223 */ /* 0x0c0fe20000000811 */
[C---:B------:R-:W-:Y:S01]  /*1360*/  FFMA R17, R5.reuse, R8, R22 ;  /* 0x0000000805117223 */ /* 0x040fe20000000016 */
[-C--:B------:R-:W-:Y:S01]  /*1370*/  FFMA R8, R4, R10.reuse, -R9 ;  /* 0x0000000a04087223 */ /* 0x080fe20000000809 */
[----:B------:R-:W-:Y:S01]  /*1380*/  FFMA R9, R5, R10, R11 ;  /* 0x0000000a05097223 */ /* 0x000fe2000000000b */
[----:B------:R-:W-:-:S04]  /*1390*/  IMAD.WIDE.U32 R10, R25, 0x8, R18 ;  /* 0x00000008190a7825 */ /* 0x000fc800078e0012 */
[----:B---3--:R-:W-:Y:S01]  /*13a0*/  FMUL R26, R4, R13 ;  /* 0x0000000d041a7220 */ /* 0x008fe20000400000 */
[----:B------:R-:W-:-:S04]  /*13b0*/  IMAD.WIDE.U32 R22, R23, 0x8, R18 ;  /* 0x0000000817167825 */ /* 0x000fc800078e0012 */
[----:B------:R-:W-:-:S04]  /*13c0*/  IMAD.WIDE.U32 R24, R27, 0x8, R18 ;  /* 0x000000081b187825 */ /* 0x000fc800078e0012 */
[C---:B------:R-:W-:Y:S01]  /*13d0*/  FMUL R19, R5.reuse, R13 ;  /* 0x0000000d05137220 */ /* 0x040fe20000400000 */
[CC--:B------:R-:W-:Y:S01]  /*13e0*/  FMUL R13, R5.reuse, R15.reuse ;  /* 0x0000000f050d7220 */ /* 0x0c0fe20000400000 */
[C---:B------:R-:W-:Y:S01]  /*13f0*/  FMUL R15, R4.reuse, R15 ;  /* 0x0000000f040f7220 */ /* 0x040fe20000400000 */
[----:B------:R1:W-:Y:S01]  /*1400*/  STG.E.64 desc[UR10][R22.64], R16 ;  /* 0x0000001016007986 */ /* 0x0003e2000c101b0a */
[CC--:B------:R-:W-:Y:S01]  /*1410*/  FFMA R18, R4.reuse, R12.reuse, -R19 ;  /* 0x0000000c04127223 */ /* 0x0c0fe20000000813 */
[C---:B------:R-:W-:Y:S01]  /*1420*/  FFMA R19, R5.reuse, R12, R26 ;  /* 0x0000000c05137223 */ /* 0x040fe2000000001a */
[-C--:B------:R-:W-:Y:S01]  /*1430*/  FFMA R12, R4, R14.reuse, -R13 ;  /* 0x0000000e040c7223 */ /* 0x080fe2000000080d */
[----:B------:R-:W-:Y:S01]  /*1440*/  FFMA R13, R5, R14, R15 ;  /* 0x0000000e050d7223 */ /* 0x000fe2000000000f */
[----:B------:R1:W-:Y:S04]  /*1450*/  STG.E.64 desc[UR10][R20.64], R8 ;  /* 0x0000000814007986 */ /* 0x0003e8000c101b0a */
[----:B------:R1:W-:Y:S04]  /*1460*/  STG.E.64 desc[UR10][R10.64], R18 ;  /* 0x000000120a007986 */ /* 0x0003e8000c101b0a */
[----:B------:R1:W-:Y:S02]  /*1470*/  STG.E.64 desc[UR10][R24.64], R12 ;  /* 0x0000000c18007986 */ /* 0x0003e4000c101b0a */
.L_x_9:
[----:B------:R-:W-:Y:S05]  /*1480*/  BRA.U !UP1, `(.L_x_8) ;  /* 0x0000000109a07547 */ /* 0x000fea000b800000 */
[----:B------:R-:W-:Y:S01]  /*1490*/  UISETP.NE.AND UP0, UPT, UR5, 0x1, UPT ;  /* 0x000000010500788c */ /* 0x000fe2000bf05270 */
[----:B------:R-:W-:-:S08]  /*14a0*/  LOP3.LUT P1, RZ, R3, 0x1, RZ, 0xc0, !PT ;  /* 0x0000000103ff7812 */ /* 0x000fd0000782c0ff */
[----:B------:R-:W-:Y:S05]  /*14b0*/  BRA.U !UP0, `(.L_x_10) ;  /* 0x0000000108587547 */ /* 0x000fea000b800000 */
[----:B------:R-:W2:Y:S01]  /*14c0*/  S2UR UR6, SR_CgaCtaId ;  /* 0x00000000000679c3 */ /* 0x000ea20000008800 */
[----:B------:R-:W-:-:S07]  /*14d0*/  UMOV UR4, 0x400 ;  /* 0x0000040000047882 */ /* 0x000fce0000000000 */
[----:B------:R-:W3:Y:S01]  /*14e0*/  LDC.64 R14, c[0x0][0x3c8] ;  /* 0x0000f200ff0e7b82 */ /* 0x000ee20000000a00 */
[----:B--2---:R-:W-:-:S06]  /*14f0*/  ULEA UR4, UR6, UR4, 0x18 ;  /* 0x0000000406047291 */ /* 0x004fcc000f8ec0ff */
[----:B01----:R-:W-:-:S05]  /*1500*/  LEA R8, R7, UR4, 0x3 ;  /* 0x0000000407087c11 */ /* 0x003fca000f8e18ff */
[----:B------:R-:W0:Y:S01]  /*1510*/  LDCU UR4, c[0x0][0x388] ;  /* 0x00007100ff0477ac */ /* 0x000e220008000800 */
[----:B------:R-:W1:Y:S01]  /*1520*/  LDS.128 R8, [R8] ;  /* 0x0000000008087984 */ /* 0x000e620000000c00 */
[C---:B0----5:R-:W-:Y:S01]  /*1530*/  IMAD R13, R7.reuse, UR4, R2 ;  /* 0x00000004070d7c24 */ /* 0x061fe2000f8e0202 */
[----:B------:R-:W-:-:S04]  /*1540*/  IADD3 R7, PT, PT, R7, 0x2, RZ ;  /* 0x0000000207077810 */ /* 0x000fc80007ffe0ff */
[C---:B------:R-:W-:Y:S01]  /*1550*/  IADD3 R3, PT, PT, R13.reuse, UR4, RZ ;  /* 0x000000040d037c10 */ /* 0x040fe2000fffe0ff */
[----:B---3--:R-:W-:-:S04]  /*1560*/  IMAD.WIDE.U32 R12, R13, 0x8, R14 ;  /* 0x000000080d0c7825 */ /* 0x008fc800078e000e */
[----:B------:R-:W-:-:S04]  /*1570*/  IMAD.WIDE.U32 R14, R3, 0x8, R14 ;  /* 0x00000008030e7825 */ /* 0x000fc800078e000e */
[CC--:B-1----:R-:W-:Y:S01]  /*1580*/  FMUL R3, R5.reuse, R9.reuse ;  /* 0x0000000905037220 */ /* 0x0c2fe20000400000 */
[C---:B------:R-:W-:Y:S01]  /*1590*/  FMUL R18, R4.reuse, R9 ;  /* 0x0000000904127220 */ /* 0x040fe20000400000 */
[CC--:B------:R-:W-:Y:S01]  /*15a0*/  FMUL R9, R5.reuse, R11.reuse ;  /* 0x0000000b05097220 */ /* 0x0c0fe20000400000 */
[C---:B------:R-:W-:Y:S01]  /*15b0*/  FMUL R11, R4.reuse, R11 ;  /* 0x0000000b040b7220 */ /* 0x040fe20000400000 */
[CC--:B------:R-:W-:Y:S01]  /*15c0*/  FFMA R16, R4.reuse, R8.reuse, -R3 ;  /* 0x0000000804107223 */ /* 0x0c0fe20000000803 */
[C---:B------:R-:W-:Y:S01]  /*15d0*/  FFMA R17, R5.reuse, R8, R18 ;  /* 0x0000000805117223 */ /* 0x040fe20000000012 */
[-C--:B------:R-:W-:Y:S01]  /*15e0*/  FFMA R8, R4, R10.reuse, -R9 ;  /* 0x0000000a04087223 */ /* 0x080fe20000000809 */
[----:B------:R-:W-:-:S03]  /*15f0*/  FFMA R9, R5, R10, R11 ;  /* 0x0000000a05097223 */ /* 0x000fc6000000000b */
[----:B------:R2:W-:Y:S04]  /*1600*/  STG.E.64 desc[UR10][R12.64], R16 ;  /* 0x000000100c007986 */ /* 0x0005e8000c101b0a */
[----:B------:R2:W-:Y:S02]  /*1610*/  STG.E.64 desc[UR10][R14.64], R8 ;  /* 0x000000080e007986 */ /* 0x0005e4000c101b0a */
.L_x_10:
[----:B------:R-:W-:Y:S05]  /*1620*/  @!P1 BRA `(.L_x_8) ;  /* 0x0000000000389947 */ /* 0x000fea0003800000 */
[----:B------:R-:W3:Y:S01]  /*1630*/  S2UR UR6, SR_CgaCtaId ;  /* 0x00000000000679c3 */ /* 0x000ee20000008800 */
[----:B------:R-:W-:-:S07]  /*1640*/  UMOV UR4, 0x400 ;  /* 0x0000040000047882 */ /* 0x000fce0000000000 */
[----:B012---:R-:W0:Y:S01]  /*1650*/  LDC.64 R8, c[0x0][0x3c8] ;  /* 0x0000f200ff087b82 */ /* 0x007e220000000a00 */
[----:B---3--:R-:W-:-:S06]  /*1660*/  ULEA UR4, UR6, UR4, 0x18 ;  /* 0x0000000406047291 */ /* 0x008fcc000f8ec0ff */
[----:B------:R-:W-:-:S05]  /*1670*/  LEA R10, R7, UR4, 0x3 ;  /* 0x00000004070a7c11 */ /* 0x000fca000f8e18ff */
[----:B------:R-:W1:Y:S01]  /*1680*/  LDCU UR4, c[0x0][0x388] ;  /* 0x00007100ff0477ac */ /* 0x000e620008000800 */
[----:B------:R-:W2:Y:S01]  /*1690*/  LDS.64 R10, [R10] ;  /* 0x000000000a0a7984 */ /* 0x000ea20000000a00 */
[----:B-1---5:R-:W-:-:S04]  /*16a0*/  IMAD R3, R7, UR4, R2 ;  /* 0x0000000407037c24 */ /* 0x022fc8000f8e0202 */
[----:B0-----:R-:W-:-:S04]  /*16b0*/  IMAD.WIDE.U32 R2, R3, 0x8, R8 ;  /* 0x0000000803027825 */ /* 0x001fc800078e0008 */
[-C--:B--2---:R-:W-:Y:S01]  /*16c0*/  FMUL R7, R5, R11.reuse ;  /* 0x0000000b05077220 */ /* 0x084fe20000400000 */
[----:B------:R-:W-:-:S03]  /*16d0*/  FMUL R12, R4, R11 ;  /* 0x0000000b040c7220 */ /* 0x000fc60000400000 */
[-C--:B------:R-:W-:Y:S01]  /*16e0*/  FFMA R4, R4, R10.reuse, -R7 ;  /* 0x0000000a04047223 */ /* 0x080fe20000000807 */
[----:B------:R-:W-:-:S05]  /*16f0*/  FFMA R5, R5, R10, R12 ;  /* 0x0000000a05057223 */ /* 0x000fca000000000c */
[----:B------:R3:W-:Y:S02]  /*1700*/  STG.E.64 desc[UR10][R2.64], R4 ;  /* 0x0000000402007986 */ /* 0x0007e4000c101b0a */
.L_x_8:
[----:B------:R-:W-:Y:S05]  /*1710*/  @P0 BRA `(.L_x_11) ;  /* 0xfffffff400240947 */ /* 0x000fea000383ffff */
[----:B------:R-:W-:Y:S05]  /*1720*/  EXIT ;  /* 0x000000000000794d */ /* 0x000fea0003800000 */
.L_x_12:
[----:B------:R-:W-:-:S00]  /*1730*/  BRA `(.L_x_12) ;  /* 0xfffffffc00fc7947 */ /* 0x000fc0000383ffff */
[----:B------:R-:W-:-:S00]  /*1740*/  NOP ;  /* 0x0000000000007918 */ /* 0x000fc00000000000 */
        /* <DEDUP_REMOVED lines=11> */
.L_x_56:


//--------------------- .text._Z8cu_onemmjjj6float2PS_jS_S0_j --------------------------
	.section	.text._Z8cu_onemmjjj6float2PS_jS_S0_j,"ax",@progbits
	.align	128
        .global         _Z8cu_onemmjjj6float2PS_jS_S0_j
        .type           _Z8cu_onemmjjj6float2PS_jS_S0_j,@function
        .size           _Z8cu_onemmjjj6float2PS_jS_S0_j,(.L_x_57 - _Z8cu_onemmjjj6float2PS_jS_S0_j)
        .other          _Z8cu_onemmjjj6float2PS_jS_S0_j,@"STO_CUDA_ENTRY STV_DEFAULT"
_Z8cu_onemmjjj6float2PS_jS_S0_j:
.text._Z8cu_onemmjjj6float2PS_jS_S0_j:
        /* <DEDUP_REMOVED lines=8> */
[----:B------:R-:W0:Y:S01]  /*0080*/  LDCU UR5, c[0x0][0x388] ;  /* 0x00007100ff0577ac */ /* 0x000e220008000800 */
[----:B------:R-:W-:Y:S01]  /*0090*/  CS2R R4, SRZ ;  /* 0x0000000000047805 */ /* 0x000fe2000001ff00 */
[----:B------:R-:W1:Y:S01]  /*00a0*/  LDCU.64 UR8, c[0x0][0x358] ;  /* 0x00006b00ff0877ac */ /* 0x000e620008000a00 */
[----:B0-----:R-:W-:-:S09]  /*00b0*/  UISETP.NE.AND UP0, UPT, UR5, URZ, UPT ;  /* 0x000000ff0500728c */ /* 0x001fd2000bf05270 */
[----:B-1----:R-:W-:Y:S05]  /*00c0*/  BRA.U !UP0, `(.L_x_13) ;  /* 0x0000000908e47547 */ /* 0x002fea000b800000 */
[----:B------:R-:W-:Y:S01]  /*00d0*/  UISETP.GE.U32.AND UP1, UPT, UR5, 0x10, UPT ;  /* 0x000000100500788c */ /* 0x000fe2000bf26070 */
[----:B------:R-:W-:Y:S01]  /*00e0*/  CS2R R4, SRZ ;  /* 0x0000000000047805 */ /* 0x000fe2000001ff00 */
[----:B------:R-:W-:Y:S01]  /*00f0*/  ULOP3.LUT UR6, UR5, 0xf, URZ, 0xc0, !UPT ;  /* 0x0000000f05067892 */ /* 0x000fe2000f8ec0ff */
[----:B------:R-:W-:-:S03]  /*0100*/  UMOV UR4, URZ ;  /* 0x000000ff00047c82 */ /* 0x000fc60008000000 */
[----:B------:R-:W-:-:S03]  /*0110*/  UISETP.NE.AND UP0, UPT, UR6, URZ, UPT ;  /* 0x000000ff0600728c */ /* 0x000fc6000bf05270 */
[----:B------:R-:W-:Y:S08]  /*0120*/  BRA.U !UP1, `(.L_x_14) ;  /* 0x0000000509647547 */ /* 0x000ff0000b800000 */
[----:B------:R-:W0:Y:S01]  /*0130*/  LDC R25, c[0x0][0x3a0] ;  /* 0x0000e800ff197b82 */ /* 0x000e220000000800 */
[----:B------:R-:W-:Y:S01]  /*0140*/  HFMA2 R5, -RZ, RZ, 0, 0 ;  /* 0x00000000ff057431 */ /* 0x000fe200000001ff */
[----:B------:R-:W-:-:S04]  /*0150*/  ULOP3.LUT UR4, UR5, 0xfffffff0, URZ, 0xc0, !UPT ;  /* 0xfffffff005047892 */ /* 0x000fc8000f8ec0ff */
[----:B------:R-:W-:Y:S02]  /*0160*/  UIADD3 UR5, UPT, UPT, -UR4, URZ, URZ ;  /* 0x000000ff04057290 */ /* 0x000fe4000fffe1ff */
[----:B------:R-:W1:Y:S01]  /*0170*/  LDC.64 R2, c[0x0][0x398] ;  /* 0x0000e600ff027b82 */ /* 0x000e620000000a00 */
[----:B0-----:R-:W-:-:S09]  /*0180*/  IMAD R25, R0, R25, 0x7 ;  /* 0x0000000700197424 */ /* 0x001fd200078e0219 */
.L_x_15:
[C---:B------:R-:W-:Y:S02]  /*0190*/  IADD3 R7, PT, PT, R25.reuse, -0x7, RZ ;  /* 0xfffffff919077810 */ /* 0x040fe40007ffe0ff */
[C---:B------:R-:W-:Y:S02]  /*01a0*/  IADD3 R13, PT, PT, R25.reuse, -0x6, RZ ;  /* 0xfffffffa190d7810 */ /* 0x040fe40007ffe0ff */
[----:B------:R-:W-:Y:S01]  /*01b0*/  IADD3 R15, PT, PT, R25, -0x5, RZ ;  /* 0xfffffffb190f7810 */ /* 0x000fe20007ffe0ff */
[----:B-1----:R-:W-:Y:S01]  /*01c0*/  IMAD.WIDE.U32 R6, R7, 0x8, R2 ;  /* 0x0000000807067825 */ /* 0x002fe200078e0002 */
[----:B------:R-:W-:-:S03]  /*01d0*/  IADD3 R11, PT, PT, R25, -0x4, RZ ;  /* 0xfffffffc190b7810 */ /* 0x000fc60007ffe0ff */
[--C-:B------:R-:W-:Y:S02]  /*01e0*/  IMAD.WIDE.U32 R12, R13, 0x8, R2.reuse ;  /* 0x000000080d0c7825 */ /* 0x100fe400078e0002 */
[----:B------:R-:W2:Y:S02]  /*01f0*/  LDG.E.64 R6, desc[UR8][R6.64] ;  /* 0x0000000806067981 */ /* 0x000ea4000c1e1b00 */
[--C-:B------:R-:W-:Y:S02]  /*0200*/  IMAD.WIDE.U32 R14, R15, 0x8, R2.reuse ;  /* 0x000000080f0e7825 */ /* 0x100fe400078e0002 */
[----:B------:R-:W3:Y:S02]  /*0210*/  LDG.E.64 R12, desc[UR8][R12.64] ;  /* 0x000000080c0c7981 */ /* 0x000ee4000c1e1b00 */
[----:B------:R-:W-:Y:S02]  /*0220*/  IMAD.WIDE.U32 R10, R11, 0x8, R2 ;  /* 0x000000080b0a7825 */ /* 0x000fe400078e0002 */
[----:B------:R-:W4:Y:S01]  /*0230*/  LDG.E.64 R14, desc[UR8][R14.64] ;  /* 0x000000080e0e7981 */ /* 0x000f22000c1e1b00 */
[----:B------:R-:W-:-:S03]  /*0240*/  IADD3 R9, PT, PT, R25, -0x3, RZ ;  /* 0xfffffffd19097810 */ /* 0x000fc60007ffe0ff */
[----:B------:R-:W5:Y:S02]  /*0250*/  LDG.E.64 R10, desc[UR8][R10.64] ;  /* 0x000000080a0a7981 */ /* 0x000f64000c1e1b00 */
[----:B------:R-:W-:Y:S01]  /*0260*/  IMAD.WIDE.U32 R8, R9, 0x8, R2 ;  /* 0x0000000809087825 */ /* 0x000fe200078e0002 */
[----:B------:R-:W-:-:S05]  /*0270*/  IADD3 R19, PT, PT, R25, -0x2, RZ ;  /* 0xfffffffe19137810 */ /* 0x000fca0007ffe0ff */
[----:B------:R-:W5:Y:S01]  /*0280*/  LDG.E.64 R8, desc[UR8][R8.64] ;  /* 0x0000000808087981 */ /* 0x000f62000c1e1b00 */
[----:B------:R-:W-:-:S06]  /*0290*/  IMAD.WIDE.U32 R18, R19, 0x8, R2 ;  /* 0x0000000813127825 */ /* 0x000fcc00078e0002 */
[----:B------:R-:W5:Y:S01]  /*02a0*/  LDG.E.64 R18, desc[UR8][R18.64] ;  /* 0x0000000812127981 */ /* 0x000f62000c1e1b00 */
[C---:B------:R-:W-:Y:S02]  /*02b0*/  IADD3 R17, PT, PT, R25.reuse, -0x1, RZ ;  /* 0xffffffff19117810 */ /* 0x040fe40007ffe0ff */
[C---:B------:R-:W-:Y:S02]  /*02c0*/  IADD3 R23, PT, PT, R25.reuse, 0x5, RZ ;  /* 0x0000000519177810 */ /* 0x040fe40007ffe0ff */
[C---:B------:R-:W-:Y:S02]  /*02d0*/  IADD3 R29, PT, PT, R25.reuse, 0x6, RZ ;  /* 0x00000006191d7810 */ /* 0x040fe40007ffe0ff */
[----:B------:R-:W-:-:S05]  /*02e0*/  IADD3 R21, PT, PT, R25, 0x7, RZ ;  /* 0x0000000719157810 */ /* 0x000fca0007ffe0ff */
[----:B------:R-:W-:-:S06]  /*02f0*/  IMAD.WIDE.U32 R20, R21, 0x8, R2 ;  /* 0x0000000815147825 */ /* 0x000fcc00078e0002 */
[----:B------:R-:W5:Y:S01]  /*0300*/  LDG.E.64 R20, desc[UR8][R20.64] ;  /* 0x0000000814147981 */ /* 0x000f62000c1e1b00 */
[----:B--2---:R-:W-:Y:S01]  /*0310*/  FADD R5, R6, R5 ;  /* 0x0000000506057221 */ /* 0x004fe20000000000 */
[----:B------:R-:W-:-:S03]  /*0320*/  FADD R4, R7, R4 ;  /* 0x0000000407047221 */ /* 0x000fc60000000000 */
[----:B---3--:R-:W-:Y:S01]  /*0330*/  FADD R7, R5, R12 ;  /* 0x0000000c05077221 */ /* 0x008fe20000000000 */
[----:B------:R-:W-:Y:S01]  /*0340*/  FADD R6, R4, R13 ;  /* 0x0000000d04067221 */ /* 0x000fe20000000000 */
[----:B------:R-:W-:-:S04]  /*0350*/  IMAD.WIDE.U32 R4, R17, 0x8, R2 ;  /* 0x0000000811047825 */ /* 0x000fc800078e0002 */
[----:B----4-:R-:W-:Y:S01]  /*0360*/  FADD R13, R7, R14 ;  /* 0x0000000e070d7221 */ /* 0x010fe20000000000 */
[----:B------:R-:W-:Y:S01]  /*0370*/  FADD R12, R6, R15 ;  /* 0x0000000f060c7221 */ /* 0x000fe20000000000 */
[C---:B------:R-:W-:Y:S01]  /*0380*/  IADD3 R15, PT, PT, R25.reuse, 0x1, RZ ;  /* 0x00000001190f7810 */ /* 0x040fe20007ffe0ff */
[----:B------:R-:W-:Y:S01]  /*0390*/  IMAD.WIDE.U32 R6, R25, 0x8, R2 ;  /* 0x0000000819067825 */ /* 0x000fe200078e0002 */
[----:B------:R-:W2:Y:S03]  /*03a0*/  LDG.E.64 R4, desc[UR8][R4.64] ;  /* 0x0000000804047981 */ /* 0x000ea6000c1e1b00 */
[----:B-----5:R-:W-:Y:S01]  /*03b0*/  FADD R27, R13, R10 ;  /* 0x0000000a0d1b7221 */ /* 0x020fe20000000000 */
[----:B------:R-:W-:Y:S01]  /*03c0*/  IADD3 R13, PT, PT, R25, 0x2, RZ ;  /* 0x00000002190d7810 */ /* 0x000fe20007ffe0ff */
[----:B------:R-:W-:-:S04]  /*03d0*/  IMAD.WIDE.U32 R14, R15, 0x8, R2 ;  /* 0x000000080f0e7825 */ /* 0x000fc800078e0002 */
[----:B------:R-:W-:Y:S01]  /*03e0*/  FADD R24, R12, R11 ;  /* 0x0000000b0c187221 */ /* 0x000fe20000000000 */
[----:B------:R-:W3:Y:S01]  /*03f0*/  LDG.E.64 R6, desc[UR8][R6.64] ;  /* 0x0000000806067981 */ /* 0x000ee2000c1e1b00 */
[----:B------:R-:W-:Y:S01]  /*0400*/  IADD3 R11, PT, PT, R25, 0x3, RZ ;  /* 0x00000003190b7810 */ /* 0x000fe20007ffe0ff */
[----:B------:R-:W-:Y:S01]  /*0410*/  IMAD.WIDE.U32 R12, R13, 0x8, R2 ;  /* 0x000000080d0c7825 */ /* 0x000fe200078e0002 */
[----:B------:R-:W-:Y:S01]  /*0420*/  IADD3 R17, PT, PT, R25, 0x4, RZ ;  /* 0x0000000419117810 */ /* 0x000fe20007ffe0ff */
[----:B------:R-:W4:Y:S02]  /*0430*/  LDG.E.64 R14, desc[UR8][R14.64] ;  /* 0x000000080e0e7981 */ /* 0x000f24000c1e1b00 */
[----:B------:R-:W-:Y:S01]  /*0440*/  FADD R27, R27, R8 ;  /* 0x000000081b1b7221 */ /* 0x000fe20000000000 */
[----:B------:R-:W-:-:S04]  /*0450*/  IMAD.WIDE.U32 R10, R11, 0x8, R2 ;  /* 0x000000080b0a7825 */ /* 0x000fc800078e0002 */
[----:B------:R-:W-:Y:S01]  /*0460*/  FADD R24, R24, R9 ;  /* 0x0000000918187221 */ /* 0x000fe20000000000 */
[----:B------:R-:W5:Y:S01]  /*0470*/  LDG.E.64 R12, desc[UR8][R12.64] ;  /* 0x000000080c0c7981 */ /* 0x000f62000c1e1b00 */
[----:B------:R-:W-:-:S03]  /*0480*/  IMAD.WIDE.U32 R8, R17, 0x8, R2 ;  /* 0x0000000811087825 */ /* 0x000fc600078e0002 */
[----:B------:R-:W5:Y:S01]  /*0490*/  LDG.E.64 R10, desc[UR8][R10.64] ;  /* 0x000000080a0a7981 */ /* 0x000f62000c1e1b00 */
[----:B------:R-:W-:-:S04]  /*04a0*/  IMAD.WIDE.U32 R16, R23, 0x8, R2 ;  /* 0x0000000817107825 */ /* 0x000fc800078e0002 */
[----:B------:R-:W-:Y:S01]  /*04b0*/  FADD R27, R27, R18 ;  /* 0x000000121b1b7221 */ /* 0x000fe20000000000 */
[----:B------:R-:W5:Y:S01]  /*04c0*/  LDG.E.64 R8, desc[UR8][R8.64] ;  /* 0x0000000808087981 */ /* 0x000f62000c1e1b00 */
[----:B------:R-:W-:Y:S01]  /*04d0*/  FADD R24, R24, R19 ;  /* 0x0000001318187221 */ /* 0x000fe20000000000 */
[--C-:B------:R-:W-:Y:S01]  /*04e0*/  IMAD.WIDE.U32 R18, R29, 0x8, R2.reuse ;  /* 0x000000081d127825 */ /* 0x100fe200078e0002 */
[----:B------:R-:W-:Y:S01]  /*04f0*/  IADD3 R23, PT, PT, R25, 0x8, RZ ;  /* 0x0000000819177810 */ /* 0x000fe20007ffe0ff */
[----:B------:R-:W5:Y:S04]  /*0500*/  LDG.E.64 R16, desc[UR8][R16.64] ;  /* 0x0000000810107981 */ /* 0x000f68000c1e1b00 */
[----:B------:R-:W5:Y:S01]  /*0510*/  LDG.E.64 R18, desc[UR8][R18.64] ;  /* 0x0000000812127981 */ /* 0x000f62000c1e1b00 */
[----:B------:R-:W-:-:S06]  /*0520*/  IMAD.WIDE.U32 R22, R23, 0x8, R2 ;  /* 0x0000000817167825 */ /* 0x000fcc00078e0002 */
[----:B------:R-:W5:Y:S01]  /*0530*/  LDG.E.64 R22, desc[UR8][R22.64] ;  /* 0x0000000816167981 */ /* 0x000f62000c1e1b00 */
[----:B------:R-:W-:-:S04]  /*0540*/  UIADD3 UR5, UPT, UPT, UR5, 0x10, URZ ;  /* 0x0000001005057890 */ /* 0x000fc8000fffe0ff */
[----:B------:R-:W-:Y:S01]  /*0550*/  UISETP.NE.AND UP1, UPT, UR5, URZ, UPT ;  /* 0x000000ff0500728c */ /* 0x000fe2000bf25270 */
[----:B------:R-:W-:Y:S01]  /*0560*/  IADD3 R25, PT, PT, R25, 0x10, RZ ;  /* 0x0000001019197810 */ /* 0x000fe20007ffe0ff */
[----:B--2---:R-:W-:Y:S01]  /*0570*/  FADD R27, R27, R4 ;  /* 0x000000041b1b7221 */ /* 0x004fe20000000000 */
[----:B------:R-:W-:-:S03]  /*0580*/  FADD R24, R24, R5 ;  /* 0x0000000518187221 */ /* 0x000fc60000000000 */
[----:B---3--:R-:W-:Y:S01]  /*0590*/  FADD R27, R27, R6 ;  /* 0x000000061b1b7221 */ /* 0x008fe20000000000 */
[----:B------:R-:W-:-:S03]  /*05a0*/  FADD R24, R24, R7 ;  /* 0x0000000718187221 */ /* 0x000fc60000000000 */
[----:B----4-:R-:W-:Y:S01]  /*05b0*/  FADD R27, R27, R14 ;  /* 0x0000000e1b1b7221 */ /* 0x010fe20000000000 */
[----:B------:R-:W-:-:S03]  /*05c0*/  FADD R24, R24, R15 ;  /* 0x0000000f18187221 */ /* 0x000fc60000000000 */
[----:B-----5:R-:W-:Y:S01]  /*05d0*/  FADD R27, R27, R12 ;  /* 0x0000000c1b1b7221 */ /* 0x020fe20000000000 */
[----:B------:R-:W-:-:S03]  /*05e0*/  FADD R24, R24, R13 ;  /* 0x0000000d18187221 */ /* 0x000fc60000000000 */
[----:B------:R-:W-:Y:S01]  /*05f0*/  FADD R27, R27, R10 ;  /* 0x0000000a1b1b7221 */ /* 0x000fe20000000000 */
        /* <DEDUP_REMOVED lines=10> */
[----:B------:R-:W-:Y:S01]  /*06a0*/  FADD R4, R24, R23 ;  /* 0x0000001718047221 */ /* 0x000fe20000000000 */
[----:B------:R-:W-:Y:S06]  /*06b0*/  BRA.U UP1, `(.L_x_15) ;  /* 0xfffffff901b47547 */ /* 0x000fec000b83ffff */
.L_x_14:
[----:B------:R-:W-:Y:S05]  /*06c0*/  BRA.U !UP0, `(.L_x_13) ;  /* 0x0000000508647547 */ /* 0x000fea000b800000 */
[----:B------:R-:W0:Y:S01]  /*06d0*/  LDCU UR5, c[0x0][0x388] ;  /* 0x00007100ff0577ac */ /* 0x000e220008000800 */
[----:B------:R-:W-:Y:S02]  /*06e0*/  UISETP.GE.U32.AND UP0, UPT, UR6, 0x8, UPT ;  /* 0x000000080600788c */ /* 0x000fe4000bf06070 */
[----:B0-----:R-:W-:-:S04]  /*06f0*/  ULOP3.LUT UR7, UR5, 0x7, URZ, 0xc0, !UPT ;  /* 0x0000000705077892 */ /* 0x001fc8000f8ec0ff */
[----:B------:R-:W-:-:S03]  /*0700*/  UISETP.NE.AND UP1, UPT, UR7, URZ, UPT ;  /* 0x000000ff0700728c */ /* 0x000fc6000bf25270 */
[----:B------:R-:W-:Y:S08]  /*0710*/  BRA.U !UP0, `(.L_x_16) ;  /* 0x0000000108ac7547 */ /* 0x000ff0000b800000 */
[----:B------:R-:W0:Y:S08]  /*0720*/  LDC R17, c[0x0][0x3a0] ;  /* 0x0000e800ff117b82 */ /* 0x000e300000000800 */
[----:B------:R-:W1:Y:S01]  /*0730*/  LDC.64 R6, c[0x0][0x398] ;  /* 0x0000e600ff067b82 */ /* 0x000e620000000a00 */
[----:B0-----:R-:W-:-:S05]  /*0740*/  IMAD R17, R0, R17, UR4 ;  /* 0x0000000400117e24 */ /* 0x001fca000f8e0211 */
[C---:B------:R-:W-:Y:S02]  /*0750*/  IADD3 R9, PT, PT, R17.reuse, 0x1, RZ ;  /* 0x0000000111097810 */ /* 0x040fe40007ffe0ff */
[C---:B------:R-:W-:Y:S01]  /*0760*/  IADD3 R11, PT, PT, R17.reuse, 0x2, RZ ;  /* 0x00000002110b7810 */ /* 0x040fe20007ffe0ff */
[C---:B-1----:R-:W-:Y:S01]  /*0770*/  IMAD.WIDE.U32 R2, R17.reuse, 0x8, R6 ;  /* 0x0000000811027825 */ /* 0x042fe200078e0006 */
[----:B------:R-:W-:-:S03]  /*0780*/  IADD3 R13, PT, PT, R17, 0x3, RZ ;  /* 0x00000003110d7810 */ /* 0x000fc60007ffe0ff */
[--C-:B------:R-:W-:Y:S02]  /*0790*/  IMAD.WIDE.U32 R8, R9, 0x8, R6.reuse ;  /* 0x0000000809087825 */ /* 0x100fe400078e0006 */
[----:B------:R-:W2:Y:S02]  /*07a0*/  LDG.E.64 R2, desc[UR8][R2.64] ;  /* 0x0000000802027981 */ /* 0x000ea4000c1e1b00 */
[--C-:B------:R-:W-:Y:S01]  /*07b0*/  IMAD.WIDE.U32 R10, R11, 0x8, R6.reuse ;  /* 0x000000080b0a7825 */ /* 0x100fe200078e0006 */
[----:B------:R-:W-:Y:S01]  /*07c0*/  IADD3 R15, PT, PT, R17, 0x4, RZ ;  /* 0x00000004110f7810 */ /* 0x000fe20007ffe0ff */
[----:B------:R-:W3:Y:S02]  /*07d0*/  LDG.E.64 R8, desc[UR8][R8.64] ;  /* 0x0000000808087981 */ /* 0x000ee4000c1e1b00 */
[--C-:B------:R-:W-:Y:S02]  /*07e0*/  IMAD.WIDE.U32 R12, R13, 0x8, R6.reuse ;  /* 0x000000080d0c7825 */ /* 0x100fe400078e0006 */
[----:B------:R-:W4:Y:S01]  /*07f0*/  LDG.E.64 R10, desc[UR8][R10.64] ;  /* 0x000000080a0a7981 */ /* 0x000f22000c1e1b00 */
[----:B------:R-:W-:Y:S01]  /*0800*/  IADD3 R21, PT, PT, R17, 0x5, RZ ;  /* 0x0000000511157810 */ /* 0x000fe20007ffe0ff */
[----:B------:R-:W-:-:S02]  /*0810*/  IMAD.WIDE.U32 R14, R15, 0x8, R6 ;  /* 0x000000080f0e7825 */ /* 0x000fc400078e0006 */
[----:B------:R-:W5:Y:S01]  /*0820*/  LDG.E.64 R12, desc[UR8][R12.64] ;  /* 0x000000080c0c7981 */ /* 0x000f62000c1e1b00 */
[----:B------:R-:W-:Y:S01]  /*0830*/  IADD3 R23, PT, PT, R17, 0x6, RZ ;  /* 0x0000000611177810 */ /* 0x000fe20007ffe0ff */
[--C-:B------:R-:W-:Y:S01]  /*0840*/  IMAD.WIDE.U32 R20, R21, 0x8, R6.reuse ;  /* 0x0000000815147825 */ /* 0x100fe200078e0006 */
[----:B------:R-:W-:Y:S01]  /*0850*/  IADD3 R19, PT, PT, R17, 0x7, RZ ;  /* 0x0000000711137810 */ /* 0x000fe20007ffe0ff */
[----:B------:R-:W5:Y:S02]  /*0860*/  LDG.E.64 R14, desc[UR8][R14.64] ;  /* 0x000000080e0e7981 */ /* 0x000f64000c1e1b00 */
[--C-:B------:R-:W-:Y:S02]  /*0870*/  IMAD.WIDE.U32 R22, R23, 0x8, R6.reuse ;  /* 0x0000000817167825 */ /* 0x100fe400078e0006 */
[----:B------:R-:W5:Y:S02]  /*0880*/  LDG.E.64 R16, desc[UR8][R20.64] ;  /* 0x0000000814107981 */ /* 0x000f64000c1e1b00 */
[----:B------:R-:W-:-:S02]  /*0890*/  IMAD.WIDE.U32 R18, R19, 0x8, R6 ;  /* 0x0000000813127825 */ /* 0x000fc400078e0006 */
[----:B------:R-:W5:Y:S04]  /*08a0*/  LDG.E.64 R6, desc[UR8][R22.64] ;  /* 0x0000000816067981 */ /* 0x000f68000c1e1b00 */
[----:B------:R-:W5:Y:S01]  /*08b0*/  LDG.E.64 R18, desc[UR8][R18.64] ;  /* 0x0000000812127981 */ /* 0x000f62000c1e1b00 */
[----:B------:R-:W-:Y:S01]  /*08c0*/  UIADD3 UR4, UPT, UPT, UR4, 0x8, URZ ;  /* 0x0000000804047890 */ /* 0x000fe2000fffe0ff */
        /* <DEDUP_REMOVED lines=15> */
[----:B------:R-:W-:-:S07]  /*09c0*/  FADD R4, R4, R19 ;  /* 0x0000001304047221 */ /* 0x000fce0000000000 */
.L_x_16:
[----:B------:R-:W-:Y:S05]  /*09d0*/  BRA.U !UP1, `(.L_x_13) ;  /* 0x0000000109a07547 */ /* 0x000fea000b800000 */
[----:B------:R-:W-:Y:S02]  /*09e0*/  UISETP.GE.U32.AND UP0, UPT, UR7, 0x4, UPT ;  /* 0x000000040700788c */ /* 0x000fe4000bf06070 */
[----:B------:R-:W-:-:S04]  /*09f0*/  ULOP3.LUT UR5, UR5, 0x3, URZ, 0xc0, !UPT ;  /* 0x0000000305057892 */ /* 0x000fc8000f8ec0ff */
        /* <DEDUP_REMOVED lines=11> */
[--C-:B------:R-:W-:Y:S02]  /*0ab0*/  IMAD.WIDE.U32 R10, R13, 0x8, R6.reuse ;  /* 0x000000080d0a7825 */ /* 0x100fe400078e0006 */
[----:B------:R-:W3:Y:S02]  /*0ac0*/  LDG.E.64 R8, desc[UR8][R8.64] ;  /* 0x0000000808087981 */ /* 0x000ee4000c1e1b00 */
[----:B------:R-:W-:Y:S02]  /*0ad0*/  IMAD.WIDE.U32 R6, R15, 0x8, R6 ;  /* 0x000000080f067825 */ /* 0x000fe400078e0006 */
[----:B------:R-:W4:Y:S04]  /*0ae0*/  LDG.E.64 R10, desc[UR8][R10.64] ;  /* 0x000000080a0a7981 */ /* 0x000f28000c1e1b00 */
        /* <DEDUP_REMOVED lines=9> */
[----:B------:R-:W-:-:S07]  /*0b80*/  FADD R4, R4, R7 ;  /* 0x0000000704047221 */ /* 0x000fce0000000000 */
.L_x_17:
[----:B------:R-:W-:Y:S05]  /*0b90*/  BRA.U !UP1, `(.L_x_13) ;  /* 0x0000000109307547 */ /* 0x000fea000b800000 */
[----:B------:R-:W0:Y:S01]  /*0ba0*/  LDC R9, c[0x0][0x3a0] ;  /* 0x0000e800ff097b82 */ /* 0x000e220000000800 */
[----:B------:R-:W-:-:S07]  /*0bb0*/  UIADD3 UR5, UPT, UPT, -UR5, URZ, URZ ;  /* 0x000000ff05057290 */ /* 0x000fce000fffe1ff */
[----:B------:R-:W1:Y:S01]  /*0bc0*/  LDC.64 R6, c[0x0][0x398] ;  /* 0x0000e600ff067b82 */ /* 0x000e620000000a00 */
[----:B0-----:R-:W-:-:S07]  /*0bd0*/  IMAD R9, R0, R9, UR4 ;  /* 0x0000000400097e24 */ /* 0x001fce000f8e0209 */
.L_x_18:
[----:B-1----:R-:W-:-:S06]  /*0be0*/  IMAD.WIDE.U32 R2, R9, 0x8, R6 ;  /* 0x0000000809027825 */ /* 0x002fcc00078e0006 */
[----:B------:R-:W2:Y:S01]  /*0bf0*/  LDG.E.64 R2, desc[UR8][R2.64] ;  /* 0x0000000802027981 */ /* 0x000ea2000c1e1b00 */
[----:B------:R-:W-:Y:S01]  /*0c00*/  UIADD3 UR5, UPT, UPT, UR5, 0x1, URZ ;  /* 0x0000000105057890 */ /* 0x000fe2000fffe0ff */
[----:B------:R-:W-:-:S03]  /*0c10*/  IADD3 R9, PT, PT, R9, 0x1, RZ ;  /* 0x0000000109097810 */ /* 0x000fc60007ffe0ff */
[----:B------:R-:W-:Y:S01]  /*0c20*/  UISETP.NE.AND UP0, UPT, UR5, URZ, UPT ;  /* 0x000000ff0500728c */ /* 0x000fe2000bf05270 */
[----:B--2---:R-:W-:Y:S01]  /*0c30*/  FADD R5, R2, R5 ;  /* 0x0000000502057221 */ /* 0x004fe20000000000 */
[----:B------:R-:W-:-:S07]  /*0c40*/  FADD R4, R3, R4 ;  /* 0x0000000403047221 */ /* 0x000fce0000000000 */
[----:B------:R-:W-:Y:S05]  /*0c50*/  BRA.U UP0, `(.L_x_18) ;  /* 0xfffffffd00e07547 */ /* 0x000fea000b83ffff */
.L_x_13:
[----:B------:R-:W0:Y:S02]  /*0c60*/  LDC R6, c[0x0][0x380] ;  /* 0x0000e000ff067b82 */ /* 0x000e240000000800 */
[----:B0-----:R-:W-:-:S13]  /*0c70*/  ISETP.NE.AND P0, PT, R6, RZ, PT ;  /* 0x000000ff0600720c */ /* 0x001fda0003f05270 */
[----:B------:R-:W-:Y:S05]  /*0c80*/  @!P0 EXIT ;  /* 0x000000000000894d */ /* 0x000fea0003800000 */
[----:B------:R-:W0:Y:S01]  /*0c90*/  LDCU.64 UR4, c[0x0][0x390] ;  /* 0x00007200ff0477ac */ /* 0x000e220008000a00 */
[C---:B------:R-:W-:Y:S02]  /*0ca0*/  ISETP.GE.U32.AND P1, PT, R6.reuse, 0x8, PT ;  /* 0x000000080600780c */ /* 0x040fe40003f26070 */
[----:B------:R-:W-:Y:S02]  /*0cb0*/  LOP3.LUT R18, R6, 0x7, RZ, 0xc0, !PT ;  /* 0x0000000706127812 */ /* 0x000fe400078ec0ff */
[----:B------:R-:W-:Y:S02]  /*0cc0*/  MOV R7, RZ ;  /* 0x000000ff00077202 */ /* 0x000fe40000000f00 */
[----:B------:R-:W-:Y:S01]  /*0cd0*/  ISETP.NE.AND P0, PT, R18, RZ, PT ;  /* 0x000000ff1200720c */ /* 0x000fe20003f05270 */
[----:B0-----:R-:W-:Y:S01]  /*0ce0*/  FMUL R2, R4, UR5 ;  /* 0x0000000504027c20 */ /* 0x001fe20008400000 */
[----:B------:R-:W-:-:S03]  /*0cf0*/  FMUL R3, R5, UR5 ;  /* 0x0000000505037c20 */ /* 0x000fc60008400000 */
[----:B------:R-:W-:Y:S01]  /*0d00*/  FFMA R5, R5, UR4, -R2 ;  /* 0x0000000405057c23 */ /* 0x000fe20008000802 */
[----:B------:R-:W-:Y:S01]  /*0d10*/  FFMA R4, R4, UR4, R3 ;  /* 0x0000000404047c23 */ /* 0x000fe20008000003 */
[----:B------:R-:W-:Y:S06]  /*0d20*/  @!P1 BRA `(.L_x_19) ;  /* 0x0000000400649947 */ /* 0x000fec0003800000 */
[----:B------:R-:W0:Y:S01]  /*0d30*/  LDC R9, c[0x0][0x3b8] ;  /* 0x0000ee00ff097b82 */ /* 0x000e220000000800 */
[----:B------:R-:W-:Y:S01]  /*0d40*/  LOP3.LUT R7, R6, 0xfffffff8, RZ, 0xc0, !PT ;  /* 0xfffffff806077812 */ /* 0x000fe200078ec0ff */
[----:B------:R-:W1:Y:S03]  /*0d50*/  LDCU.64 UR4, c[0x0][0x3a8] ;  /* 0x00007500ff0477ac */ /* 0x000e660008000a00 */
[----:B------:R-:W-:-:S03]  /*0d60*/  IADD3 R8, PT, PT, -R7, RZ, RZ ;  /* 0x000000ff07087210 */ /* 0x000fc60007ffe1ff */
[----:B------:R-:W2:Y:S01]  /*0d70*/  LDC.64 R2, c[0x0][0x3b0] ;  /* 0x0000ec00ff027b82 */ /* 0x000ea20000000a00 */
[----:B01----:R-:W-:-:S07]  /*0d80*/  IMAD R9, R0, R9, 0x3 ;  /* 0x0000000300097424 */ /* 0x003fce00078e0209 */
.L_x_20:
[----:B0-----:R-:W-:-:S05]  /*0d90*/  IADD3 R11, PT, PT, R9, -0x3, RZ ;  /* 0xfffffffd090b7810 */ /* 0x001fca0007ffe0ff */
[----:B--2---:R-:W-:-:S05]  /*0da0*/  IMAD.WIDE.U32 R10, R11, 0x8, R2 ;  /* 0x000000080b0a7825 */ /* 0x004fca00078e0002 */
[----:B------:R-:W2:Y:S01]  /*0db0*/  LDG.E.64 R12, desc[UR8][R10.64] ;  /* 0x000000080a0c7981 */ /* 0x000ea2000c1e1b00 */
[----:B------:R-:W-:Y:S01]  /*0dc0*/  IADD3 R19, PT, PT, R9, -0x2, RZ ;  /* 0xfffffffe09137810 */ /* 0x000fe20007ffe0ff */
[C---:B--2---:R-:W-:Y:S01]  /*0dd0*/  FMUL R15, R13.reuse, UR5 ;  /* 0x000000050d0f7c20 */ /* 0x044fe20008400000 */
[----:B------:R-:W-:-:S03]  /*0de0*/  FMUL R13, R13, UR4 ;  /* 0x000000040d0d7c20 */ /* 0x000fc60008400000 */
[C---:B------:R-:W-:Y:S01]  /*0df0*/  FFMA R14, R12.reuse, UR4, -R15 ;  /* 0x000000040c0e7c23 */ /* 0x040fe2000800080f */
[----:B------:R-:W-:-:S03]  /*0e00*/  FFMA R13, R12, UR5, R13 ;  /* 0x000000050c0d7c23 */ /* 0x000fc6000800000d */
[----:B------:R-:W-:Y:S01]  /*0e10*/  FADD R16, R5, R14 ;  /* 0x0000000e05107221 */ /* 0x000fe20000000000 */
[----:B------:R-:W-:Y:S01]  /*0e20*/  FADD R17, R4, R13 ;  /* 0x0000000d04117221 */ /* 0x000fe20000000000 */
[----:B------:R-:W-:-:S04]  /*0e30*/  IMAD.WIDE.U32 R12, R19, 0x8, R2 ;  /* 0x00000008130c7825 */ /* 0x000fc800078e0002 */
[----:B------:R0:W-:Y:S04]  /*0e40*/  STG.E.64 desc[UR8][R10.64], R16 ;  /* 0x000000100a007986 */ /* 0x0001e8000c101b08 */
        /* <DEDUP_REMOVED lines=10> */
[----:B0-----:R-:W2:Y:S02]  /*0ef0*/  LDG.E.64 R10, desc[UR8][R14.64] ;  /* 0x000000080e0a7981 */ /* 0x001ea4000c1e1b00 */
        /* <DEDUP_REMOVED lines=8> */
[----:B------:R-:W1:Y:S01]  /*0f80*/  LDG.E.64 R16, desc[UR8][R10.64] ;  /* 0x000000080a107981 */ /* 0x000e62000c1e1b00 */
[----:B------:R-:W-:Y:S01]  /*0f90*/  IADD3 R19, PT, PT, R9, 0x1, RZ ;  /* 0x0000000109137810 */ /* 0x000fe20007ffe0ff */
[C---:B-1----:R-:W-:Y:S01]  /*0fa0*/  FMUL R13, R17.reuse, UR5 ;  /* 0x00000005110d7c20 */ /* 0x042fe20008400000 */
[----:B------:R-:W-:-:S03]  /*0fb0*/  FMUL R17, R17, UR4 ;  /* 0x0000000411117c20 */ /* 0x000fc60008400000 */
[C---:B------:R-:W-:Y:S01]  /*0fc0*/  FFMA R12, R16.reuse, UR4, -R13 ;  /* 0x00000004100c7c23 */ /* 0x040fe2000800080d */
[----:B------:R-:W-:-:S03]  /*0fd0*/  FFMA R17, R16, UR5, R17 ;  /* 0x0000000510117c23 */ /* 0x000fc60008000011 */
[----:B------:R-:W-:Y:S01]  /*0fe0*/  FADD R16, R5, R12 ;  /* 0x0000000c05107221 */ /* 0x000fe20000000000 */
[----:B------:R-:W-:Y:S01]  /*0ff0*/  FADD R17, R4, R17 ;  /* 0x0000001104117221 */ /* 0x000fe20000000000 */
[----:B------:R-:W-:-:S04]  /*1000*/  IMAD.WIDE.U32 R12, R19, 0x8, R2 ;  /* 0x00000008130c7825 */ /* 0x000fc800078e0002 */
[----:B------:R1:W-:Y:S04]  /*1010*/  STG.E.64 desc[UR8][R10.64], R16 ;  /* 0x000000100a007986 */ /* 0x0003e8000c101b08 */
[----:B0-----:R-:W2:Y:S01]  /*1020*/  LDG.E.64 R14, desc[UR8][R12.64] ;  /* 0x000000080c0e7981 */ /* 0x001ea2000c1e1b00 */
[----:B------:R-:W-:Y:S01]  /*1030*/  IADD3 R23, PT, PT, R9, 0x2, RZ ;  /* 0x0000000209177810 */ /* 0x000fe20007ffe0ff */
        /* <DEDUP_REMOVED lines=8> */
[----:B-1----:R-:W2:Y:S01]  /*10c0*/  LDG.E.64 R10, desc[UR8][R14.64] ;  /* 0x000000080e0a7981 */ /* 0x002ea2000c1e1b00 */
        /* <DEDUP_REMOVED lines=11> */
[----:B------:R-:W-:Y:S01]  /*1180*/  FMUL R21, R13, UR4 ;  /* 0x000000040d157c20 */ /* 0x000fe20008400000 */
[----:B------:R-:W-:Y:S02]  /*1190*/  IADD3 R13, PT, PT, R9, 0x4, RZ ;  /* 0x00000004090d7810 */ /* 0x000fe40007ffe0ff */
[C---:B------:R-:W-:Y:S01]  /*11a0*/  FFMA R20, R12.reuse, UR4, -R19 ;  /* 0x000000040c147c23 */ /* 0x040fe20008000813 */
[----:B------:R-:W-:-:S02]  /*11b0*/  FFMA R21, R12, UR5, R21 ;  /* 0x000000050c157c23 */ /* 0x000fc40008000015 */
[----:B------:R-:W-:-:S04]  /*11c0*/  IMAD.WIDE.U32 R12, R13, 0x8, R2 ;  /* 0x000000080d0c7825 */ /* 0x000fc800078e0002 */
[----:B------:R-:W-:Y:S01]  /*11d0*/  FADD R20, R5, R20 ;  /* 0x0000001405147221 */ /* 0x000fe20000000000 */
[----:B------:R-:W-:-:S05]  /*11e0*/  FADD R21, R4, R21 ;  /* 0x0000001504157221 */ /* 0x000fca0000000000 */
[----:B------:R0:W-:Y:S04]  /*11f0*/  STG.E.64 desc[UR8][R10.64], R20 ;  /* 0x000000140a007986 */ /* 0x0001e8000c101b08 */
[----:B-1----:R-:W2:Y:S01]  /*1200*/  LDG.E.64 R14, desc[UR8][R12.64] ;  /* 0x000000080c0e7981 */ /* 0x002ea2000c1e1b00 */
[----:B------:R-:W-:Y:S02]  /*1210*/  IADD3 R8, PT, PT, R8, 0x8, RZ ;  /* 0x0000000808087810 */ /* 0x000fe40007ffe0ff */
[----:B------:R-:W-:Y:S02]  /*1220*/  IADD3 R9, PT, PT, R9, 0x8, RZ ;  /* 0x0000000809097810 */ /* 0x000fe40007ffe0ff */
[----:B------:R-:W-:Y:S01]  /*1230*/  ISETP.NE.AND P1, PT, R8, RZ, PT ;  /* 0x000000ff0800720c */ /* 0x000fe20003f25270 */
[C---:B--2---:R-:W-:Y:S01]  /*1240*/  FMUL R17, R15.reuse, UR5 ;  /* 0x000000050f117c20 */ /* 0x044fe20008400000 */
[----:B------:R-:W-:-:S03]  /*1250*/  FMUL R15, R15, UR4 ;  /* 0x000000040f0f7c20 */ /* 0x000fc60008400000 */
[C---:B------:R-:W-:Y:S01]  /*1260*/  FFMA R16, R14.reuse, UR4, -R17 ;  /* 0x000000040e107c23 */ /* 0x040fe20008000811 */
[----:B------:R-:W-:-:S03]  /*1270*/  FFMA R15, R14, UR5, R15 ;  /* 0x000000050e0f7c23 */ /* 0x000fc6000800000f */
[----:B------:R-:W-:Y:S01]  /*1280*/  FADD R14, R5, R16 ;  /* 0x00000010050e7221 */ /* 0x000fe20000000000 */
[----:B------:R-:W-:-:S05]  /*1290*/  FADD R15, R4, R15 ;  /* 0x0000000f040f7221 */ /* 0x000fca0000000000 */
[----:B------:R0:W-:Y:S01]  /*12a0*/  STG.E.64 desc[UR8][R12.64], R14 ;  /* 0x0000000e0c007986 */ /* 0x0001e2000c101b08 */
[----:B------:R-:W-:Y:S05]  /*12b0*/  @P1 BRA `(.L_x_20) ;  /* 0xfffffff800b41947 */ /* 0x000fea000383ffff */
.L_x_19:
[----:B------:R-:W-:Y:S05]  /*12c0*/  @!P0 EXIT ;  /* 0x000000000000894d */ /* 0x000fea0003800000 */
[----:B------:R-:W-:Y:S02]  /*12d0*/  ISETP.GE.U32.AND P0, PT, R18, 0x4, PT ;  /* 0x000000041200780c */ /* 0x000fe40003f06070 */
[----:B0-----:R-:W-:-:S04]  /*12e0*/  LOP3.LUT R20, R6, 0x3, RZ, 0xc0, !PT ;  /* 0x0000000306147812 */ /* 0x001fc800078ec0ff */
[----:B------:R-:W-:-:S07]  /*12f0*/  ISETP.NE.AND P1, PT, R20, RZ, PT ;  /* 0x000000ff1400720c */ /* 0x000fce0003f25270 */
[----:B------:R-:W-:Y:S06]  /*1300*/  @!P0 BRA `(.L_x_21) ;  /* 0x0000000000b08947 */ /* 0x000fec0003800000 */
[----:B------:R-:W0:Y:S01]  /*1310*/  LDC.64 R2, c[0x0][0x3b0] ;  /* 0x0000ec00ff027b82 */ /* 0x000e220000000a00 */
[----:B------:R-:W1:Y:S02]  /*1320*/  LDCU UR4, c[0x0][0x3b8] ;  /* 0x00007700ff0477ac */ /* 0x000e640008000800 */
[----:B-1----:R-:W-:Y:S01]  /*1330*/  IMAD R13, R0, UR4, R7 ;  /* 0x00000004000d7c24 */ /* 0x002fe2000f8e0207 */
[----:B------:R-:W1:Y:S03]  /*1340*/  LDCU.64 UR4, c[0x0][0x3a8] ;  /* 0x00007500ff0477ac */ /* 0x000e660008000a00 */
[----:B0-----:R-:W-:-:S05]  /*1350*/  IMAD.WIDE.U32 R8, R13, 0x8, R2 ;  /* 0x000000080d087825 */ /* 0x001fca00078e0002 */
        /* <DEDUP_REMOVED lines=21> */
[----:B------:R-:W-:-:S05]  /*14b0*/  IADD3 R13, PT, PT, R13, 0x3, RZ ;  /* 0x000000030d0d7810 */ /* 0x000fca0007ffe0ff */
[----:B------:R-:W-:-:S04]  /*14c0*/  IMAD.WIDE.U32 R2, R13, 0x8, R2 ;  /* 0x000000080d027825 */ /* 0x000fc800078e0002 */
[C---:B--2---:R-:W-:Y:S01]  /*14d0*/  FMUL R17, R9.reuse, UR5 ;  /* 0x0000000509117c20 */ /* 0x044fe20008400000 */
[----:B------:R-:W-:-:S03]  /*14e0*/  FMUL R9, R9, UR4 ;  /* 0x0000000409097c20 */ /* 0x000fc60008400000 */
[C---:B------:R-:W-:Y:S01]  /*14f0*/  FFMA R12, R8.reuse, UR4, -R17 ;  /* 0x00000004080c7c23 */ /* 0x040fe20008000811 */
[----:B------:R-:W-:-:S03]  /*1500*/  FFMA R9, R8, UR5, R9 ;  /* 0x0000000508097c23 */ /* 0x000fc60008000009 */
[----:B------:R-:W-:Y:S01]  /*1510*/  FADD R8, R5, R12 ;  /* 0x0000000c05087221 */ /* 0x000fe20000000000 */
[----:B------:R-:W-:-:S05]  /*1520*/  FADD R9, R4, R9 ;  /* 0x0000000904097221 */ /* 0x000fca0000000000 */
        /* <DEDUP_REMOVED lines=8> */
[----:B------:R-:W-:-:S05]  /*15b0*/  FADD R11, R4, R11 ;  /* 0x0000000b040b7221 */ /* 0x000fca0000000000 */
[----:B------:R0:W-:Y:S02]  /*15c0*/  STG.E.64 desc[UR8][R2.64], R10 ;  /* 0x0000000a02007986 */ /* 0x0001e4000c101b08 */
.L_x_21:
[----:B------:R-:W-:Y:S05]  /*15d0*/  @!P1 EXIT ;  /* 0x000000000000994d */ /* 0x000fea0003800000 */
[----:B------:R-:W-:Y:S02]  /*15e0*/  ISETP.NE.AND P0, PT, R20, 0x1, PT ;  /* 0x000000011400780c */ /* 0x000fe40003f05270 */
[----:B------:R-:W-:-:S04]  /*15f0*/  LOP3.LUT R6, R6, 0x1, RZ, 0xc0, !PT ;  /* 0x0000000106067812 */ /* 0x000fc800078ec0ff */
[----:B------:R-:W-:-:S07]  /*1600*/  ISETP.NE.U32.AND P1, PT, R6, 0x1, PT ;  /* 0x000000010600780c */ /* 0x000fce0003f25070 */
[----:B------:R-:W-:Y:S06]  /*1610*/  @!P0 BRA `(.L_x_22) ;  /* 0x0000000000608947 */ /* 0x000fec0003800000 */
[----:B0-----:R-:W0:Y:S01]  /*1620*/  LDC.64 R8, c[0x0][0x3b0] ;  /* 0x0000ec00ff087b82 */ /* 0x001e220000000a00 */
[----:B------:R-:W1:Y:S02]  /*1630*/  LDCU UR4, c[0x0][0x3b8] ;  /* 0x00007700ff0477ac */ /* 0x000e640008000800 */
[----:B-1----:R-:W-:Y:S01]  /*1640*/  IMAD R15, R0, UR4, R7 ;  /* 0x00000004000f7c24 */ /* 0x002fe2000f8e0207 */
[----:B------:R-:W1:Y:S03]  /*1650*/  LDCU.64 UR4, c[0x0][0x3a8] ;  /* 0x00007500ff0477ac */ /* 0x000e660008000a00 */
[----:B0-----:R-:W-:-:S05]  /*1660*/  IMAD.WIDE.U32 R2, R15, 0x8, R8 ;  /* 0x000000080f027825 */ /* 0x001fca00078e0008 */
[----:B------:R-:W1:Y:S01]  /*1670*/  LDG.E.64 R10, desc[UR8][R2.64] ;  /* 0x00000008020a7981 */ /* 0x000e62000c1e1b00 */
[----:B------:R-:W-:-:S05]  /*1680*/  IADD3 R15, PT, PT, R15, 0x1, RZ ;  /* 0x000000010f0f7810 */ /* 0x000fca0007ffe0ff */
[----:B------:R-:W-:-:S04]  /*1690*/  IMAD.WIDE.U32 R8, R15, 0x8, R8 ;  /* 0x000000080f087825 */ /* 0x000fc800078e0008 */
[C---:B-1----:R-:W-:Y:S01]  /*16a0*/  FMUL R13, R11.reuse, UR5 ;  /* 0x000000050b0d7c20 */ /* 0x042fe20008400000 */
[----:B------:R-:W-:-:S03]  /*16b0*/  FMUL R11, R11, UR4 ;  /* 0x000000040b0b7c20 */ /* 0x000fc60008400000 */
[C---:B------:R-:W-:Y:S01]  /*16c0*/  FFMA R6, R10.reuse, UR4, -R13 ;  /* 0x000000040a067c23 */ /* 0x040fe2000800080d */
[----:B------:R-:W-:-:S03]  /*16d0*/  FFMA R11, R10, UR5, R11 ;  /* 0x000000050a0b7c23 */ /* 0x000fc6000800000b */
[----:B------:R-:W-:Y:S01]  /*16e0*/  FADD R10, R5, R6 ;  /* 0x00000006050a7221 */ /* 0x000fe20000000000 */
[----:B------:R-:W-:-:S05]  /*16f0*/  FADD R11, R4, R11 ;  /* 0x0000000b040b7221 */ /* 0x000fca0000000000 */
        /* <DEDUP_REMOVED lines=10> */
.L_x_22:
[----:B------:R-:W-:Y:S05]  /*17a0*/  @P1 EXIT ;  /* 0x000000000000194d */ /* 0x000fea0003800000 */
[----:B01----:R-:W0:Y:S01]  /*17b0*/  LDC.64 R2, c[0x0][0x3b0] ;  /* 0x0000ec00ff027b82 */ /* 0x003e220000000a00 */
[----:B------:R-:W1:Y:S02]  /*17c0*/  LDCU UR4, c[0x0][0x3b8] ;  /* 0x00007700ff0477ac */ /* 0x000e640008000800 */
[----:B-1----:R-:W-:Y:S01]  /*17d0*/  IMAD R7, R0, UR4, R7 ;  /* 0x0000000400077c24 */ /* 0x002fe2000f8e0207 */
[----:B------:R-:W1:Y:S03]  /*17e0*/  LDCU.64 UR4, c[0x0][0x3a8] ;  /* 0x00007500ff0477ac */ /* 0x000e660008000a00 */
[----:B0-----:R-:W-:-:S05]  /*17f0*/  IMAD.WIDE.U32 R2, R7, 0x8, R2 ;  /* 0x0000000807027825 */ /* 0x001fca00078e0002 */
[----:B------:R-:W1:Y:S02]  /*1800*/  LDG.E.64 R6, desc[UR8][R2.64] ;  /* 0x0000000802067981 */ /* 0x000e64000c1e1b00 */
[C---:B-1----:R-:W-:Y:S01]  /*1810*/  FMUL R9, R7.reuse, UR5 ;  /* 0x0000000507097c20 */ /* 0x042fe20008400000 */
[----:B------:R-:W-:-:S03]  /*1820*/  FMUL R7, R7, UR4 ;  /* 0x0000000407077c20 */ /* 0x000fc60008400000 */
[C---:B------:R-:W-:Y:S01]  /*1830*/  FFMA R0, R6.reuse, UR4, -R9 ;  /* 0x0000000406007c23 */ /* 0x040fe20008000809 */
[----:B------:R-:W-:-:S03]  /*1840*/  FFMA R7, R6, UR5, R7 ;  /* 0x0000000506077c23 */ /* 0x000fc60008000007 */
[----:B------:R-:W-:Y:S01]  /*1850*/  FADD R6, R5, R0 ;  /* 0x0000000005067221 */ /* 0x000fe20000000000 */
[----:B------:R-:W-:-:S05]  /*1860*/  FADD R7, R4, R7 ;  /* 0x0000000704077221 */ /* 0x000fca0000000000 */
[----:B------:R-:W-:Y:S01]  /*1870*/  STG.E.64 desc[UR8][R2.64], R6 ;  /* 0x0000000602007986 */ /* 0x000fe2000c101b08 */
[----:B------:R-:W-:Y:S05]  /*1880*/  EXIT ;  /* 0x000000000000794d */ /* 0x000fea0003800000 */
.L_x_23:
        /* <DEDUP_REMOVED lines=15> */
.L_x_57:


//--------------------- .text._Z6cu_maxjfPf       --------------------------
	.section	.text._Z6cu_maxjfPf,"ax",@progbits
	.align	128
        .global         _Z6cu_maxjfPf
        .type           _Z6cu_maxjfPf,@function
        .size           _Z6cu_maxjfPf,(.L_x_58 - _Z6cu_maxjfPf)
        .other          _Z6cu_maxjfPf,@"STO_CUDA_ENTRY STV_DEFAULT"
_Z6cu_maxjfPf:
.text._Z6cu_maxjfPf:
        /* <DEDUP_REMOVED lines=10> */
[----:B------:R-:W2:Y:S01]  /*00a0*/  LDCU UR6, c[0x0][0x384] ;  /* 0x00007080ff0677ac */ /* 0x000ea20008000800 */
[----:B0-----:R-:W-:-:S05]  /*00b0*/  IMAD.WIDE R2, R5, 0x4, R2 ;  /* 0x0000000405027825 */ /* 0x001fca00078e0202 */
[----:B-1----:R-:W2:Y:S02]  /*00c0*/  LDG.E R0, desc[UR4][R2.64] ;  /* 0x0000000402007981 */ /* 0x002ea4000c1e1900 */
[----:B--2---:R-:W-:-:S05]  /*00d0*/  FMNMX R5, R0, UR6, !PT ;  /* 0x0000000600057c09 */ /* 0x004fca000f800000 */
[----:B------:R-:W-:Y:S01]  /*00e0*/  STG.E desc[UR4][R2.64], R5 ;  /* 0x0000000502007986 */ /* 0x000fe2000c101904 */
[----:B------:R-:W-:Y:S05]  /*00f0*/  EXIT ;  /* 0x000000000000794d */ /* 0x000fea0003800000 */
.L_x_24:
        /* <DEDUP_REMOVED lines=16> */
.L_x_58:


//--------------------- .text._Z12cu_normalizejP6float2 --------------------------
	.section	.text._Z12cu_normalizejP6float2,"ax",@progbits
	.align	128
        .global         _Z12cu_normalizejP6float2
        .type           _Z12cu_normalizejP6float2,@function
        .size           _Z12cu_normalizejP6float2,(.L_x_55 - _Z12cu_normalizejP6float2)
        .other          _Z12cu_normalizejP6float2,@"STO_CUDA_ENTRY STV_DEFAULT"
_Z12cu_normalizejP6float2:
.text._Z12cu_normalizejP6float2:
        /* <DEDUP_REMOVED lines=11> */
[----:B-1----:R-:W2:Y:S01]  /*00b0*/  LDG.E.64 R6, desc[UR4][R4.64] ;  /* 0x0000000404067981 */ /* 0x002ea2000c1e1b00 */
[----:B------:R-:W-:Y:S01]  /*00c0*/  BSSY.RECONVERGENT B0, `(.L_x_25) ;  /* 0x000000e000007945 */ /* 0x000fe20003800200 */
[----:B--2---:R-:W-:-:S04]  /*00d0*/  FSETP.GT.AND P0, PT, |R6|, |R7|, PT ;  /* 0x400000070600720b */ /* 0x004fc80003f04200 */
[----:B------:R-:W-:Y:S02]  /*00e0*/  FSEL R3, |R6|, |R7|, P0 ;  /* 0x4000000706037208 */ /* 0x000fe40000000200 */
[----:B------:R-:W-:Y:S02]  /*00f0*/  FSEL R0, |R7|, |R6|, P0 ;  /* 0x4000000607007208 */ /* 0x000fe40000000200 */
[----:B------:R-:W0:Y:S08]  /*0100*/  MUFU.RCP R2, R3 ;  /* 0x0000000300027308 */ /* 0x000e300000001000 */
[----:B------:R-:W1:Y:S01]  /*0110*/  FCHK P0, R0, R3 ;  /* 0x0000000300007302 */ /* 0x000e620000000000 */
[----:B0-----:R-:W-:-:S04]  /*0120*/  FFMA R9, -R3, R2, 1 ;  /* 0x3f80000003097423 */ /* 0x001fc80000000102 */
[----:B------:R-:W-:-:S04]  /*0130*/  FFMA R9, R2, R9, R2 ;  /* 0x0000000902097223 */ /* 0x000fc80000000002 */
[----:B------:R-:W-:-:S04]  /*0140*/  FFMA R2, R0, R9, RZ ;  /* 0x0000000900027223 */ /* 0x000fc800000000ff */
[----:B------:R-:W-:-:S04]  /*0150*/  FFMA R8, -R3, R2, R0 ;  /* 0x0000000203087223 */ /* 0x000fc80000000100 */
[----:B------:R-:W-:Y:S01]  /*0160*/  FFMA R2, R9, R8, R2 ;  /* 0x0000000809027223 */ /* 0x000fe20000000002 */
[----:B-1----:R-:W-:Y:S06]  /*0170*/  @!P0 BRA `(.L_x_26) ;  /* 0x0000000000088947 */ /* 0x002fec0003800000 */
[----:B------:R-:W-:-:S07]  /*0180*/  MOV R8, 0x1a0 ;  /* 0x000001a000087802 */ /* 0x000fce0000000f00 */
[----:B------:R-:W-:Y:S05]  /*0190*/  CALL.REL.NOINC `($__internal_2_$__cuda_sm3x_div_rn_noftz_f32_slowpath) ;  /* 0x0000000800347944 */ /* 0x000fea0003c00000 */
.L_x_26:
[----:B------:R-:W-:Y:S05]  /*01a0*/  BSYNC.RECONVERGENT B0 ;  /* 0x0000000000007941 */ /* 0x000fea0003800200 */
.L_x_25:
[----:B------:R-:W-:Y:S01]  /*01b0*/  FFMA R9, R2, R2, 1 ;  /* 0x3f80000002097423 */ /* 0x000fe20000000002 */
[----:B------:R-:W-:Y:S03]  /*01c0*/  BSSY.RECONVERGENT B0, `(.L_x_27) ;  /* 0x000000c000007945 */ /* 0x000fe60003800200 */
[----:B------:R-:W-:Y:S01]  /*01d0*/  VIADD R2, R9, 0xf3000000 ;  /* 0xf300000009027836 */ /* 0x000fe20000000000 */
[----:B------:R0:W1:Y:S04]  /*01e0*/  MUFU.RSQ R8, R9 ;  /* 0x0000000900087308 */ /* 0x0000680000001400 */
[----:B------:R-:W-:-:S13]  /*01f0*/  ISETP.GT.U32.AND P0, PT, R2, 0x727fffff, PT ;  /* 0x727fffff0200780c */ /* 0x000fda0003f04070 */
[----:B01----:R-:W-:Y:S05]  /*0200*/  @!P0 BRA `(.L_x_28) ;  /* 0x00000000000c8947 */ /* 0x003fea0003800000 */
[----:B------:R-:W-:-:S07]  /*0210*/  MOV R13, 0x230 ;  /* 0x00000230000d7802 */ /* 0x000fce0000000f00 */
[----:B------:R-:W-:Y:S05]  /*0220*/  CALL.REL.NOINC `($__internal_1_$__cuda_sm20_sqrt_rn_f32_slowpath) ;  /* 0x0000000400b07944 */ /* 0x000fea0003c00000 */
[----:B------:R-:W-:Y:S05]  /*0230*/  BRA `(.L_x_29) ;  /* 0x0000000000107947 */ /* 0x000fea0003800000 */
.L_x_28:
[----:B------:R-:W-:Y:S01]  /*0240*/  FMUL.FTZ R2, R9, R8 ;  /* 0x0000000809027220 */ /* 0x000fe20000410000 */
[----:B------:R-:W-:-:S03]  /*0250*/  FMUL.FTZ R8, R8, 0.5 ;  /* 0x3f00000008087820 */ /* 0x000fc60000410000 */
[----:B------:R-:W-:-:S04]  /*0260*/  FFMA R9, -R2, R2, R9 ;  /* 0x0000000202097223 */ /* 0x000fc80000000109 */
[----:B------:R-:W-:-:S07]  /*0270*/  FFMA R2, R9, R8, R2 ;  /* 0x0000000809027223 */ /* 0x000fce0000000002 */
.L_x_29:
[----:B------:R-:W-:Y:S05]  /*0280*/  BSYNC.RECONVERGENT B0 ;  /* 0x0000000000007941 */ /* 0x000fea0003800200 */
.L_x_27:
[C---:B------:R-:W-:Y:S01]  /*0290*/  FMNMX R0, R3.reuse, R0, !PT ;  /* 0x0000000003007209 */ /* 0x040fe20007800000 */
[C---:B------:R-:W-:Y:S01]  /*02a0*/  FMUL R2, R3.reuse, R2 ;  /* 0x0000000203027220 */ /* 0x040fe20000400000 */
[----:B------:R-:W-:Y:S01]  /*02b0*/  FADD R9, |R6|, |R7| ;  /* 0x4000000706097221 */ /* 0x000fe20000000200 */
[----:B------:R-:W-:Y:S01]  /*02c0*/  FSETP.NEU.AND P1, PT, R3, RZ, PT ;  /* 0x000000ff0300720b */ /* 0x000fe20003f2d000 */
[----:B------:R-:W-:Y:S01]  /*02d0*/  BSSY.RECONVERGENT B0, `(.L_x_30) ;  /* 0x0000010000007945 */ /* 0x000fe20003800200 */
[----:B------:R-:W-:-:S13]  /*02e0*/  FSETP.GT.AND P0, PT, R0, 3.40282346638528859812e+38, PT ;  /* 0x7f7fffff0000780b */ /* 0x000fda0003f04000 */
[----:B------:R-:W-:-:S05]  /*02f0*/  @!P0 FSEL R9, R9, R2, !P1 ;  /* 0x0000000209098208 */ /* 0x000fca0004800000 */
[----:B------:R-:W-:-:S04]  /*0300*/  FADD R11, RZ, |R9| ;  /* 0x40000009ff0b7221 */ /* 0x000fc80000000000 */
[----:B------:R-:W-:-:S05]  /*0310*/  VIADD R0, R11, 0x1800000 ;  /* 0x018000000b007836 */ /* 0x000fca0000000000 */
[----:B------:R-:W-:-:S04]  /*0320*/  LOP3.LUT R0, R0, 0x7f800000, RZ, 0xc0, !PT ;  /* 0x7f80000000007812 */ /* 0x000fc800078ec0ff */
[----:B------:R-:W-:-:S13]  /*0330*/  ISETP.GT.U32.AND P0, PT, R0, 0x1ffffff, PT ;  /* 0x01ffffff0000780c */ /* 0x000fda0003f04070 */
[----:B------:R-:W-:Y:S05]  /*0340*/  @P0 BRA `(.L_x_31) ;  /* 0x0000000000100947 */ /* 0x000fea0003800000 */
[----:B------:R-:W-:Y:S01]  /*0350*/  IMAD.MOV.U32 R0, RZ, RZ, R11 ;  /* 0x000000ffff007224 */ /* 0x000fe200078e000b */
[----:B------:R-:W-:-:S07]  /*0360*/  MOV R10, 0x380 ;  /* 0x00000380000a7802 */ /* 0x000fce0000000f00 */
[----:B------:R-:W-:Y:S05]  /*0370*/  CALL.REL.NOINC `($__internal_0_$__cuda_sm20_rcp_rn_f32_slowpath) ;  /* 0x0000000000887944 */ /* 0x000fea0003c00000 */
[----:B------:R-:W-:Y:S05]  /*0380*/  BRA `(.L_x_32) ;  /* 0x0000000000107947 */ /* 0x000fea0003800000 */
.L_x_31:
[----:B------:R-:W0:Y:S02]  /*0390*/  MUFU.RCP R0, R11 ;  /* 0x0000000b00007308 */ /* 0x000e240000001000 */
[----:B0-----:R-:W-:-:S04]  /*03a0*/  FFMA R2, R11, R0, -1 ;  /* 0xbf8000000b027423 */ /* 0x001fc80000000000 */
[----:B------:R-:W-:-:S04]  /*03b0*/  FADD.FTZ R3, -R2, -RZ ;  /* 0x800000ff02037221 */ /* 0x000fc80000010100 */
[----:B------:R-:W-:-:S07]  /*03c0*/  FFMA R0, R0, R3, R0 ;  /* 0x0000000300007223 */ /* 0x000fce0000000000 */
.L_x_32:
[----:B------:R-:W-:Y:S05]  /*03d0*/  BSYNC.RECONVERGENT B0 ;  /* 0x0000000000007941 */ /* 0x000fea0003800200 */
.L_x_30:
[-C--:B------:R-:W-:Y:S01]  /*03e0*/  FMUL R8, RZ, R0.reuse ;  /* 0x00000000ff087220 */ /* 0x080fe20000400000 */
[-C--:B------:R-:W-:Y:S01]  /*03f0*/  FMUL R3, R9, R0.reuse ;  /* 0x0000000009037220 */ /* 0x080fe20000400000 */
[----:B------:R-:W-:Y:S01]  /*0400*/  BSSY.RECONVERGENT B0, `(.L_x_33) ;  /* 0x0000011000007945 */ /* 0x000fe20003800200 */
[----:B------:R-:W-:Y:S01]  /*0410*/  FMUL R6, R6, R0 ;  /* 0x0000000006067220 */ /* 0x000fe20000400000 */
[----:B------:R-:W-:Y:S01]  /*0420*/  FMUL R2, R8, R8 ;  /* 0x0000000808027220 */ /* 0x000fe20000400000 */
[----:B------:R-:W-:-:S03]  /*0430*/  FMUL R7, R7, R0 ;  /* 0x0000000007077220 */ /* 0x000fc60000400000 */
[----:B------:R-:W-:-:S04]  /*0440*/  FFMA R11, R3, R3, R2 ;  /* 0x00000003030b7223 */ /* 0x000fc80000000002 */
[----:B------:R-:W-:-:S05]  /*0450*/  VIADD R2, R11, 0x1800000 ;  /* 0x018000000b027836 */ /* 0x000fca0000000000 */
[----:B------:R-:W-:-:S04]  /*0460*/  LOP3.LUT R2, R2, 0x7f800000, RZ, 0xc0, !PT ;  /* 0x7f80000002027812 */ /* 0x000fc800078ec0ff */
[----:B------:R-:W-:-:S13]  /*0470*/  ISETP.GT.U32.AND P0, PT, R2, 0x1ffffff, PT ;  /* 0x01ffffff0200780c */ /* 0x000fda0003f04070 */
[----:B------:R-:W-:Y:S05]  /*0480*/  @P0 BRA `(.L_x_34) ;  /* 0x0000000000100947 */ /* 0x000fea0003800000 */
[----:B------:R-:W-:Y:S02]  /*0490*/  MOV R0, R11 ;  /* 0x0000000b00007202 */ /* 0x000fe40000000f00 */
[----:B------:R-:W-:-:S07]  /*04a0*/  MOV R10, 0x4c0 ;  /* 0x000004c0000a7802 */ /* 0x000fce0000000f00 */
[----:B------:R-:W-:Y:S05]  /*04b0*/  CALL.REL.NOINC `($__internal_0_$__cuda_sm20_rcp_rn_f32_slowpath) ;  /* 0x0000000000387944 */ /* 0x000fea0003c00000 */
[----:B------:R-:W-:Y:S05]  /*04c0*/  BRA `(.L_x_35) ;  /* 0x0000000000107947 */ /* 0x000fea0003800000 */
.L_x_34:
[----:B------:R-:W0:Y:S02]  /*04d0*/  MUFU.RCP R0, R11 ;  /* 0x0000000b00007308 */ /* 0x000e240000001000 */
[----:B0-----:R-:W-:-:S04]  /*04e0*/  FFMA R2, R11, R0, -1 ;  /* 0xbf8000000b027423 */ /* 0x001fc80000000000 */
[----:B------:R-:W-:-:S04]  /*04f0*/  FADD.FTZ R9, -R2, -RZ ;  /* 0x800000ff02097221 */ /* 0x000fc80000010100 */
[----:B------:R-:W-:-:S07]  /*0500*/  FFMA R0, R0, R9, R0 ;  /* 0x0000000900007223 */ /* 0x000fce0000000000 */
.L_x_35:
[----:B------:R-:W-:Y:S05]  /*0510*/  BSYNC.RECONVERGENT B0 ;  /* 0x0000000000007941 */ /* 0x000fea0003800200 */
.L_x_33:
[-C--:B------:R-:W-:Y:S01]  /*0520*/  FMUL R9, R7, R8.reuse ;  /* 0x0000000807097220 */ /* 0x080fe20000400000 */
[----:B------:R-:W-:-:S03]  /*0530*/  FMUL R8, R6, R8 ;  /* 0x0000000806087220 */ /* 0x000fc60000400000 */
[-C--:B------:R-:W-:Y:S01]  /*0540*/  FFMA R9, R6, R3.reuse, R9 ;  /* 0x0000000306097223 */ /* 0x080fe20000000009 */
[----:B------:R-:W-:-:S03]  /*0550*/  FFMA R3, R7, R3, -R8 ;  /* 0x0000000307037223 */ /* 0x000fc60000000808 */
[-C--:B------:R-:W-:Y:S01]  /*0560*/  FMUL R2, R9, R0.reuse ;  /* 0x0000000009027220 */ /* 0x080fe20000400000 */
[----:B------:R-:W-:-:S05]  /*0570*/  FMUL R3, R3, R0 ;  /* 0x0000000003037220 */ /* 0x000fca0000400000 */
[----:B------:R-:W-:Y:S01]  /*0580*/  STG.E.64 desc[UR4][R4.64], R2 ;  /* 0x0000000204007986 */ /* 0x000fe2000c101b04 */
[----:B------:R-:W-:Y:S05]  /*0590*/  EXIT ;  /* 0x000000000000794d */ /* 0x000fea0003800000 */
        .weak           $__internal_0_$__cuda_sm20_rcp_rn_f32_slowpath
        .type           $__internal_0_$__cuda_sm20_rcp_rn_f32_slowpath,@function
        .size           $__internal_0_$__cuda_sm20_rcp_rn_f32_slowpath,($__internal_1_$__cuda_sm20_sqrt_rn_f32_slowpath - $__internal_0_$__cuda_sm20_rcp_rn_f32_slowpath)
$__internal_0_$__cuda_sm20_rcp_rn_f32_slowpath:
[----:B------:R-:W-:Y:S01]  /*05a0*/  IMAD.SHL.U32 R2, R0, 0x2, RZ ;  /* 0x0000000200027824 */ /* 0x000fe200078e00ff */
[----:B------:R-:W-:Y:S04]  /*05b0*/  BSSY.RECONVERGENT B1, `(.L_x_36) ;  /* 0x0000030000017945 */ /* 0x000fe80003800200 */
[----:B------:R-:W-:-:S04]  /*05c0*/  SHF.R.U32.HI R2, RZ, 0x18, R2 ;  /* 0x00000018ff027819 */ /* 0x000fc80000011602 */
[----:B------:R-:W-:-:S13]  /*05d0*/  ISETP.NE.U32.AND P0, PT, R2, RZ, PT ;  /* 0x000000ff0200720c */ /* 0x000fda0003f05070 */
[----:B------:R-:W-:Y:S05]  /*05e0*/  @P0 BRA `(.L_x_37) ;  /* 0x0000000000280947 */ /* 0x000fea0003800000 */
[----:B------:R-:W-:-:S05]  /*05f0*/  IMAD.SHL.U32 R2, R0, 0x2, RZ ;  /* 0x0000000200027824 */ /* 0x000fca00078e00ff */
[----:B------:R-:W-:-:S13]  /*0600*/  ISETP.NE.AND P0, PT, R2, RZ, PT ;  /* 0x000000ff0200720c */ /* 0x000fda0003f05270 */
[----:B------:R-:W-:Y:S01]  /*0610*/  @P0 FFMA R12, R0, 1.84467440737095516160e+19, RZ ;  /* 0x5f800000000c0823 */ /* 0x000fe200000000ff */
[----:B------:R-:W-:Y:S08]  /*0620*/  @!P0 MUFU.RCP R11, R0 ;  /* 0x00000000000b8308 */ /* 0x000ff00000001000 */
[----:B------:R-:W0:Y:S02]  /*0630*/  @P0 MUFU.RCP R13, R12 ;  /* 0x0000000c000d0308 */ /* 0x000e240000001000 */
[----:B0-----:R-:W-:-:S04]  /*0640*/  @P0 FFMA R2, R12, R13, -1 ;  /* 0xbf8000000c020423 */ /* 0x001fc8000000000d */
[----:B------:R-:W-:-:S04]  /*0650*/  @P0 FADD.FTZ R2, -R2, -RZ ;  /* 0x800000ff02020221 */ /* 0x000fc80000010100 */
[----:B------:R-:W-:-:S04]  /*0660*/  @P0 FFMA R2, R13, R2, R13 ;  /* 0x000000020d020223 */ /* 0x000fc8000000000d */
[----:B------:R-:W-:Y:S01]  /*0670*/  @P0 FFMA R11, R2, 1.84467440737095516160e+19, RZ ;  /* 0x5f800000020b0823 */ /* 0x000fe200000000ff */
[----:B------:R-:W-:Y:S06]  /*0680*/  BRA `(.L_x_38) ;  /* 0x0000000000887947 */ /* 0x000fec0003800000 */
.L_x_37:
[----:B------:R-:W-:-:S05]  /*0690*/  VIADD R16, R2, 0xffffff03 ;  /* 0xffffff0302107836 */ /* 0x000fca0000000000 */
[----:B------:R-:W-:-:S13]  /*06a0*/  ISETP.GT.U32.AND P0, PT, R16, 0x1, PT ;  /* 0x000000011000780c */ /* 0x000fda0003f04070 */
[----:B------:R-:W-:Y:S05]  /*06b0*/  @P0 BRA `(.L_x_39) ;  /* 0x0000000000780947 */ /* 0x000fea0003800000 */
[----:B------:R-:W-:Y:S01]  /*06c0*/  LOP3.LUT R11, R0, 0x7fffff, RZ, 0xc0, !PT ;  /* 0x007fffff000b7812 */ /* 0x000fe200078ec0ff */
[----:B------:R-:W-:-:S03]  /*06d0*/  IMAD.MOV.U32 R15, RZ, RZ, 0x3 ;  /* 0x00000003ff0f7424 */ /* 0x000fc600078e00ff */
[----:B------:R-:W-:Y:S02]  /*06e0*/  LOP3.LUT R11, R11, 0x3f800000, RZ, 0xfc, !PT ;  /* 0x3f8000000b0b7812 */ /* 0x000fe400078efcff */
[----:B------:R-:W-:Y:S02]  /*06f0*/  SHF.L.U32 R15, R15, R16, RZ ;  /* 0x000000100f0f7219 */ /* 0x000fe400000006ff */
[----:B------:R-:W0:Y:S02]  /*0700*/  MUFU.RCP R12, R11 ;  /* 0x0000000b000c7308 */ /* 0x000e240000001000 */
[----:B0-----:R-:W-:-:S04]  /*0710*/  FFMA R13, R11, R12, -1 ;  /* 0xbf8000000b0d7423 */ /* 0x001fc8000000000c */
[----:B------:R-:W-:-:S04]  /*0720*/  FADD.FTZ R13, -R13, -RZ ;  /* 0x800000ff0d0d7221 */ /* 0x000fc80000010100 */
[CCC-:B------:R-:W-:Y:S01]  /*0730*/  FFMA.RM R14, R12.reuse, R13.reuse, R12.reuse ;  /* 0x0000000d0c0e7223 */ /* 0x1c0fe2000000400c */
[----:B------:R-:W-:-:S04]  /*0740*/  FFMA.RP R13, R12, R13, R12 ;  /* 0x0000000d0c0d7223 */ /* 0x000fc8000000800c */
[C---:B------:R-:W-:Y:S02]  /*0750*/  LOP3.LUT R12, R14.reuse, 0x7fffff, RZ, 0xc0, !PT ;  /* 0x007fffff0e0c7812 */ /* 0x040fe400078ec0ff */
[----:B------:R-:W-:Y:S02]  /*0760*/  FSETP.NEU.FTZ.AND P0, PT, R14, R13, PT ;  /* 0x0000000d0e00720b */ /* 0x000fe40003f1d000 */
[----:B------:R-:W-:Y:S02]  /*0770*/  LOP3.LUT R12, R12, 0x800000, RZ, 0xfc, !PT ;  /* 0x008000000c0c7812 */ /* 0x000fe400078efcff */
[----:B------:R-:W-:Y:S02]  /*0780*/  SEL R13, RZ, 0xffffffff, !P0 ;  /* 0xffffffffff0d7807 */ /* 0x000fe40004000000 */
[----:B------:R-:W-:Y:S02]  /*0790*/  LOP3.LUT R15, R15, R12, RZ, 0xc0, !PT ;  /* 0x0000000c0f0f7212 */ /* 0x000fe400078ec0ff */
[----:B------:R-:W-:-:S02]  /*07a0*/  IADD3 R13, PT, PT, -R13, RZ, RZ ;  /* 0x000000ff0d0d7210 */ /* 0x000fc40007ffe1ff */
[-C--:B------:R-:W-:Y:S02]  /*07b0*/  SHF.R.U32.HI R15, RZ, R16.reuse, R15 ;  /* 0x00000010ff0f7219 */ /* 0x080fe4000001160f */
[----:B------:R-:W-:Y:S02]  /*07c0*/  LOP3.LUT P1, RZ, R13, R16, R12, 0xf8, !PT ;  /* 0x000000100dff7212 */ /* 0x000fe4000782f80c */
[C---:B------:R-:W-:Y:S02]  /*07d0*/  LOP3.LUT P0, RZ, R15.reuse, 0x1, RZ, 0xc0, !PT ;  /* 0x000000010fff7812 */ /* 0x040fe4000780c0ff */
[----:B------:R-:W-:-:S04]  /*07e0*/  LOP3.LUT P2, RZ, R15, 0x2, RZ, 0xc0, !PT ;  /* 0x000000020fff7812 */ /* 0x000fc8000784c0ff */
[----:B------:R-:W-:Y:S02]  /*07f0*/  PLOP3.LUT P0, PT, P0, P1, P2, 0xe0, 0x0 ;  /* 0x000000000000781c */ /* 0x000fe40000703c20 */
[----:B------:R-:W-:Y:S02]  /*0800*/  LOP3.LUT P1, RZ, R0, 0x7fffff, RZ, 0xc0, !PT ;  /* 0x007fffff00ff7812 */ /* 0x000fe4000782c0ff */
[----:B------:R-:W-:-:S05]  /*0810*/  SEL R11, RZ, 0x1, !P0 ;  /* 0x00000001ff0b7807 */ /* 0x000fca0004000000 */
[----:B------:R-:W-:-:S05]  /*0820*/  IMAD.MOV R11, RZ, RZ, -R11 ;  /* 0x000000ffff0b7224 */ /* 0x000fca00078e0a0b */
[----:B------:R-:W-:Y:S01]  /*0830*/  ISETP.GE.AND P0, PT, R11, RZ, PT ;  /* 0x000000ff0b00720c */ /* 0x000fe20003f06270 */
[----:B------:R-:W-:-:S05]  /*0840*/  VIADD R11, R2, 0xffffff04 ;  /* 0xffffff04020b7836 */ /* 0x000fca0000000000 */
[----:B------:R-:W-:-:S07]  /*0850*/  SHF.R.U32.HI R11, RZ, R11, R12 ;  /* 0x0000000bff0b7219 */ /* 0x000fce000001160c */
[----:B------:R-:W-:-:S04]  /*0860*/  @!P0 VIADD R11, R11, 0x1 ;  /* 0x000000010b0b8836 */ /* 0x000fc80000000000 */
[----:B------:R-:W-:-:S05]  /*0870*/  @!P1 IMAD.SHL.U32 R11, R11, 0x2, RZ ;  /* 0x000000020b0b9824 */ /* 0x000fca00078e00ff */
[----:B------:R-:W-:Y:S01]  /*0880*/  LOP3.LUT R11, R11, 0x80000000, R0, 0xf8, !PT ;  /* 0x800000000b0b7812 */ /* 0x000fe200078ef800 */
[----:B------:R-:W-:Y:S06]  /*0890*/  BRA `(.L_x_38) ;  /* 0x0000000000047947 */ /* 0x000fec0003800000 */
.L_x_39:
[----:B------:R0:W1:Y:S02]  /*08a0*/  MUFU.RCP R11, R0 ;  /* 0x00000000000b7308 */ /* 0x0000640000001000 */
.L_x_38:
[----:B------:R-:W-:Y:S05]  /*08b0*/  BSYNC.RECONVERGENT B1 ;  /* 0x0000000000017941 */ /* 0x000fea0003800200 */
.L_x_36:
[----:B01----:R-:W-:Y:S01]  /*08c0*/  MOV R0, R11 ;  /* 0x0000000b00007202 */ /* 0x003fe20000000f00 */
[----:B------:R-:W-:-:S04]  /*08d0*/  IMAD.MOV.U32 R11, RZ, RZ, 0x0 ;  /* 0x00000000ff0b7424 */ /* 0x000fc800078e00ff */
[----:B------:R-:W-:Y:S05]  /*08e0*/  RET.REL.NODEC R10 `(_Z12cu_normalizejP6float2) ;  /* 0xfffffff40ac47950 */ /* 0x000fea0003c3ffff */
        .weak           $__internal_1_$__cuda_sm20_sqrt_rn_f32_slowpath
        .type           $__internal_1_$__cuda_sm20_sqrt_rn_f32_slowpath,@function
        .size           $__internal_1_$__cuda_sm20_sqrt_rn_f32_slowpath,($__internal_2_$__cuda_sm3x_div_rn_noftz_f32_slowpath - $__internal_1_$__cuda_sm20_sqrt_rn_f32_slowpath)
$__internal_1_$__cuda_sm20_sqrt_rn_f32_slowpath:
[----:B------:R-:W-:-:S13]  /*08f0*/  LOP3.LUT P0, RZ, R9, 0x7fffffff, RZ, 0xc0, !PT ;  /* 0x7fffffff09ff7812 */ /* 0x000fda000780c0ff */
[----:B------:R-:W-:Y:S01]  /*0900*/  @!P0 IMAD.MOV.U32 R8, RZ, RZ, R9 ;  /* 0x000000ffff088224 */ /* 0x000fe200078e0009 */
[----:B------:R-:W-:Y:S06]  /*0910*/  @!P0 BRA `(.L_x_40) ;  /* 0x0000000000448947 */ /* 0x000fec0003800000 */
[----:B------:R-:W-:Y:S01]  /*0920*/  FSETP.GEU.FTZ.AND P0, PT, R9, RZ, PT ;  /* 0x000000ff0900720b */ /* 0x000fe20003f1e000 */
[----:B------:R-:W-:-:S12]  /*0930*/  IMAD.MOV.U32 R2, RZ, RZ, R9 ;  /* 0x000000ffff027224 */ /* 0x000fd800078e0009 */
[----:B------:R-:W-:Y:S01]  /*0940*/  @!P0 MOV R8, 0x7fffffff ;  /* 0x7fffffff00088802 */ /* 0x000fe20000000f00 */
[----:B------:R-:W-:Y:S06]  /*0950*/  @!P0 BRA `(.L_x_40) ;  /* 0x0000000000348947 */ /* 0x000fec0003800000 */
[----:B------:R-:W-:-:S13]  /*0960*/  FSETP.GTU.FTZ.AND P0, PT, |R2|, +INF , PT ;  /* 0x7f8000000200780b */ /* 0x000fda0003f1c200 */
[----:B------:R-:W-:Y:S01]  /*0970*/  @P0 FADD.FTZ R8, R2, 1 ;  /* 0x3f80000002080421 */ /* 0x000fe20000010000 */
[----:B------:R-:W-:Y:S06]  /*0980*/  @P0 BRA `(.L_x_40) ;  /* 0x0000000000280947 */ /* 0x000fec0003800000 */
[----:B------:R-:W-:-:S13]  /*0990*/  FSETP.NEU.FTZ.AND P0, PT, |R2|, +INF , PT ;  /* 0x7f8000000200780b */ /* 0x000fda0003f1d200 */
[----:B------:R-:W-:-:S04]  /*09a0*/  @P0 FFMA R9, R2, 1.84467440737095516160e+19, RZ ;  /* 0x5f80000002090823 */ /* 0x000fc800000000ff */
[----:B------:R-:W0:Y:S02]  /*09b0*/  @P0 MUFU.RSQ R8, R9 ;  /* 0x0000000900080308 */ /* 0x000e240000001400 */
[----:B0-----:R-:W-:Y:S01]  /*09c0*/  @P0 FMUL.FTZ R10, R9, R8 ;  /* 0x00000008090a0220 */ /* 0x001fe20000410000 */
[----:B------:R-:W-:Y:S01]  /*09d0*/  @P0 FMUL.FTZ R12, R8, 0.5 ;  /* 0x3f000000080c0820 */ /* 0x000fe20000410000 */
[----:B------:R-:W-:Y:S02]  /*09e0*/  @!P0 IMAD.MOV.U32 R8, RZ, RZ, R2 ;  /* 0x000000ffff088224 */ /* 0x000fe400078e0002 */
[----:B------:R-:W-:-:S04]  /*09f0*/  @P0 FADD.FTZ R11, -R10, -RZ ;  /* 0x800000ff0a0b0221 */ /* 0x000fc80000010100 */
[----:B------:R-:W-:-:S04]  /*0a00*/  @P0 FFMA R11, R10, R11, R9 ;  /* 0x0000000b0a0b0223 */ /* 0x000fc80000000009 */
[----:B------:R-:W-:-:S04]  /*0a10*/  @P0 FFMA R11, R11, R12, R10 ;  /* 0x0000000c0b0b0223 */ /* 0x000fc8000000000a */
[----:B------:R-:W-:-:S07]  /*0a20*/  @P0 FMUL.FTZ R8, R11, 2.3283064365386962891e-10 ;  /* 0x2f8000000b080820 */ /* 0x000fce0000410000 */
.L_x_40:
[----:B------:R-:W-:Y:S02]  /*0a30*/  HFMA2 R9, -RZ, RZ, 0, 0 ;  /* 0x00000000ff097431 */ /* 0x000fe400000001ff */
[----:B------:R-:W-:Y:S02]  /*0a40*/  IMAD.MOV.U32 R2, RZ, RZ, R8 ;  /* 0x000000ffff027224 */ /* 0x000fe400078e0008 */
[----:B------:R-:W-:-:S04]  /*0a50*/  IMAD.MOV.U32 R8, RZ, RZ, R13 ;  /* 0x000000ffff087224 */ /* 0x000fc800078e000d */
[----:B------:R-:W-:Y:S05]  /*0a60*/  RET.REL.NODEC R8 `(_Z12cu_normalizejP6float2) ;  /* 0xfffffff408647950 */ /* 0x000fea0003c3ffff */
        .weak           $__internal_2_$__cuda_sm3x_div_rn_noftz_f32_slowpath
        .type           $__internal_2_$__cuda_sm3x_div_rn_noftz_f32_slowpath,@function
        .size           $__internal_2_$__cuda_sm3x_div_rn_noftz_f32_slowpath,(.L_x_55 - $__internal_2_$__cuda_sm3x_div_rn_noftz_f32_slowpath)
$__internal_2_$__cuda_sm3x_div_rn_noftz_f32_slowpath:
[----:B------:R-:W-:Y:S01]  /*0a70*/  SHF.R.U32.HI R10, RZ, 0x17, R3 ;  /* 0x00000017ff0a7819 */ /* 0x000fe20000011603 */
[----:B------:R-:W-:Y:S01]  /*0a80*/  BSSY.RECONVERGENT B1, `(.L_x_41) ;  /* 0x0000064000017945 */ /* 0x000fe20003800200 */
[--C-:B------:R-:W-:Y:S01]  /*0a90*/  SHF.R.U32.HI R2, RZ, 0x17, R0.reuse ;  /* 0x00000017ff027819 */ /* 0x100fe20000011600 */
[----:B------:R-:W-:Y:S01]  /*0aa0*/  IMAD.MOV.U32 R11, RZ, RZ, R0 ;  /* 0x000000ffff0b7224 */ /* 0x000fe200078e0000 */
[----:B------:R-:W-:Y:S02]  /*0ab0*/  LOP3.LUT R10, R10, 0xff, RZ, 0xc0, !PT ;  /* 0x000000ff0a0a7812 */ /* 0x000fe400078ec0ff */
[----:B------:R-:W-:Y:S02]  /*0ac0*/  LOP3.LUT R2, R2, 0xff, RZ, 0xc0, !PT ;  /* 0x000000ff02027812 */ /* 0x000fe400078ec0ff */
[----:B------:R-:W-:Y:S01]  /*0ad0*/  MOV R12, R3 ;  /* 0x00000003000c7202 */ /* 0x000fe20000000f00 */
[----:B------:R-:W-:Y:S02]  /*0ae0*/  VIADD R14, R10, 0xffffffff ;  /* 0xffffffff0a0e7836 */ /* 0x000fe40000000000 */
[----:B------:R-:W-:-:S03]  /*0af0*/  VIADD R13, R2, 0xffffffff ;  /* 0xffffffff020d7836 */ /* 0x000fc60000000000 */
[----:B------:R-:W-:-:S04]  /*0b00*/  ISETP.GT.U32.AND P0, PT, R14, 0xfd, PT ;  /* 0x000000fd0e00780c */ /* 0x000fc80003f04070 */
[----:B------:R-:W-:-:S13]  /*0b10*/  ISETP.GT.U32.OR P0, PT, R13, 0xfd, P0 ;  /* 0x000000fd0d00780c */ /* 0x000fda0000704470 */
[----:B------:R-:W-:Y:S01]  /*0b20*/  @!P0 IMAD.MOV.U32 R9, RZ, RZ, RZ ;  /* 0x000000ffff098224 */ /* 0x000fe200078e00ff */
[----:B------:R-:W-:Y:S06]  /*0b30*/  @!P0 BRA `(.L_x_42) ;  /* 0x00000000005c8947 */ /* 0x000fec0003800000 */
[----:B------:R-:W-:Y:S02]  /*0b40*/  FSETP.GTU.FTZ.AND P0, PT, |R0|, +INF , PT ;  /* 0x7f8000000000780b */ /* 0x000fe40003f1c200 */
[----:B------:R-:W-:-:S04]  /*0b50*/  FSETP.GTU.FTZ.AND P1, PT, |R3|, +INF , PT ;  /* 0x7f8000000300780b */ /* 0x000fc80003f3c200 */
[----:B------:R-:W-:-:S13]  /*0b60*/  PLOP3.LUT P0, PT, P0, P1, PT, 0xf8, 0x8f ;  /* 0x00000000008f781c */ /* 0x000fda0000703f70 */
[----:B------:R-:W-:Y:S05]  /*0b70*/  @P0 BRA `(.L_x_43) ;  /* 0x00000004004c0947 */ /* 0x000fea0003800000 */
[----:B------:R-:W-:-:S13]  /*0b80*/  LOP3.LUT P0, RZ, R12, 0x7fffffff, R11, 0xc8, !PT ;  /* 0x7fffffff0cff7812 */ /* 0x000fda000780c80b */
[----:B------:R-:W-:Y:S05]  /*0b90*/  @!P0 BRA `(.L_x_44) ;  /* 0x00000004003c8947 */ /* 0x000fea0003800000 */
[C---:B------:R-:W-:Y:S02]  /*0ba0*/  FSETP.NEU.FTZ.AND P2, PT, |R0|.reuse, +INF , PT ;  /* 0x7f8000000000780b */ /* 0x040fe40003f5d200 */
[----:B------:R-:W-:Y:S02]  /*0bb0*/  FSETP.NEU.FTZ.AND P1, PT, |R3|, +INF , PT ;  /* 0x7f8000000300780b */ /* 0x000fe40003f3d200 */
[----:B------:R-:W-:-:S11]  /*0bc0*/  FSETP.NEU.FTZ.AND P0, PT, |R0|, +INF , PT ;  /* 0x7f8000000000780b */ /* 0x000fd60003f1d200 */
[----:B------:R-:W-:Y:S05]  /*0bd0*/  @!P1 BRA !P2, `(.L_x_44) ;  /* 0x00000004002c9947 */ /* 0x000fea0005000000 */
[----:B------:R-:W-:-:S04]  /*0be0*/  LOP3.LUT P2, RZ, R11, 0x7fffffff, RZ, 0xc0, !PT ;  /* 0x7fffffff0bff7812 */ /* 0x000fc8000784c0ff */
[----:B------:R-:W-:-:S13]  /*0bf0*/  PLOP3.LUT P1, PT, P1, P2, PT, 0x2f, 0xf2 ;  /* 0x0000000000f2781c */ /* 0x000fda0000f24577 */
[----:B------:R-:W-:Y:S05]  /*0c00*/  @P1 BRA `(.L_x_45) ;  /* 0x0000000400181947 */ /* 0x000fea0003800000 */
[----:B------:R-:W-:-:S04]  /*0c10*/  LOP3.LUT P1, RZ, R12, 0x7fffffff, RZ, 0xc0, !PT ;  /* 0x7fffffff0cff7812 */ /* 0x000fc8000782c0ff */
[----:B------:R-:W-:-:S13]  /*0c20*/  PLOP3.LUT P0, PT, P0, P1, PT, 0x2f, 0xf2 ;  /* 0x0000000000f2781c */ /* 0x000fda0000702577 */
[----:B------:R-:W-:Y:S05]  /*0c30*/  @P0 BRA `(.L_x_46) ;  /* 0x0000000400000947 */ /* 0x000fea0003800000 */
[----:B------:R-:W-:Y:S02]  /*0c40*/  ISETP.GE.AND P0, PT, R13, RZ, PT ;  /* 0x000000ff0d00720c */ /* 0x000fe40003f06270 */
[----:B------:R-:W-:-:S11]  /*0c50*/  ISETP.GE.AND P1, PT, R14, RZ, PT ;  /* 0x000000ff0e00720c */ /* 0x000fd60003f26270 */
[----:B------:R-:W-:Y:S02]  /*0c60*/  @P0 IMAD.MOV.U32 R9, RZ, RZ, RZ ;  /* 0x000000ffff090224 */ /* 0x000fe400078e00ff */
[----:B------:R-:W-:Y:S01]  /*0c70*/  @!P0 FFMA R11, R0, 1.84467440737095516160e+19, RZ ;  /* 0x5f800000000b8823 */ /* 0x000fe200000000ff */
[----:B------:R-:W-:Y:S02]  /*0c80*/  @!P0 IMAD.MOV.U32 R9, RZ, RZ, -0x40 ;  /* 0xffffffc0ff098424 */ /* 0x000fe400078e00ff */
[----:B------:R-:W-:-:S03]  /*0c90*/  @!P1 FFMA R12, R3, 1.84467440737095516160e+19, RZ ;  /* 0x5f800000030c9823 */ /* 0x000fc600000000ff */
[----:B------:R-:W-:-:S07]  /*0ca0*/  @!P1 IADD3 R9, PT, PT, R9, 0x40, RZ ;  /* 0x0000004009099810 */ /* 0x000fce0007ffe0ff */
.L_x_42:
[----:B------:R-:W-:Y:S01]  /*0cb0*/  LEA R13, R10, 0xc0800000, 0x17 ;  /* 0xc08000000a0d7811 */ /* 0x000fe200078eb8ff */
[----:B------:R-:W-:Y:S04]  /*0cc0*/  BSSY.RECONVERGENT B2, `(.L_x_47) ;  /* 0x0000036000027945 */ /* 0x000fe80003800200 */
[----:B------:R-:W-:Y:S02]  /*0cd0*/  IMAD.IADD R13, R12, 0x1, -R13 ;  /* 0x000000010c0d7824 */ /* 0x000fe400078e0a0d */
[----:B------:R-:W-:Y:S02]  /*0ce0*/  VIADD R12, R2, 0xffffff81 ;  /* 0xffffff81020c7836 */ /* 0x000fe40000000000 */
[----:B------:R-:W0:Y:S01]  /*0cf0*/  MUFU.RCP R14, R13 ;  /* 0x0000000d000e7308 */ /* 0x000e220000001000 */
[----:B------:R-:W-:Y:S01]  /*0d00*/  FADD.FTZ R15, -R13, -RZ ;  /* 0x800000ff0d0f7221 */ /* 0x000fe20000010100 */
[C---:B------:R-:W-:Y:S01]  /*0d10*/  IMAD R2, R12.reuse, -0x800000, R11 ;  /* 0xff8000000c027824 */ /* 0x040fe200078e020b */
[----:B------:R-:W-:-:S05]  /*0d20*/  IADD3 R12, PT, PT, R12, 0x7f, -R10 ;  /* 0x0000007f0c0c7810 */ /* 0x000fca0007ffe80a */
[----:B------:R-:W-:Y:S02]  /*0d30*/  IMAD.IADD R9, R12, 0x1, R9 ;  /* 0x000000010c097824 */ /* 0x000fe400078e0209 */
[----:B0-----:R-:W-:-:S04]  /*0d40*/  FFMA R17, R14, R15, 1 ;  /* 0x3f8000000e117423 */ /* 0x001fc8000000000f */
[----:B------:R-:W-:-:S04]  /*0d50*/  FFMA R16, R14, R17, R14 ;  /* 0x000000110e107223 */ /* 0x000fc8000000000e */
[----:B------:R-:W-:-:S04]  /*0d60*/  FFMA R11, R2, R16, RZ ;  /* 0x00000010020b7223 */ /* 0x000fc800000000ff */
[----:B------:R-:W-:-:S04]  /*0d70*/  FFMA R14, R15, R11, R2 ;  /* 0x0000000b0f0e7223 */ /* 0x000fc80000000002 */
[----:B------:R-:W-:-:S04]  /*0d80*/  FFMA R17, R16, R14, R11 ;  /* 0x0000000e10117223 */ /* 0x000fc8000000000b */
[----:B------:R-:W-:-:S04]  /*0d90*/  FFMA R14, R15, R17, R2 ;  /* 0x000000110f0e7223 */ /* 0x000fc80000000002 */
[----:B------:R-:W-:-:S05]  /*0da0*/  FFMA R2, R16, R14, R17 ;  /* 0x0000000e10027223 */ /* 0x000fca0000000011 */
[----:B------:R-:W-:-:S04]  /*0db0*/  SHF.R.U32.HI R10, RZ, 0x17, R2 ;  /* 0x00000017ff0a7819 */ /* 0x000fc80000011602 */
[----:B------:R-:W-:-:S04]  /*0dc0*/  LOP3.LUT R10, R10, 0xff, RZ, 0xc0, !PT ;  /* 0x000000ff0a0a7812 */ /* 0x000fc800078ec0ff */
[----:B------:R-:W-:-:S05]  /*0dd0*/  IADD3 R13, PT, PT, R10, R9, RZ ;  /* 0x000000090a0d7210 */ /* 0x000fca0007ffe0ff */
[----:B------:R-:W-:-:S05]  /*0de0*/  VIADD R10, R13, 0xffffffff ;  /* 0xffffffff0d0a7836 */ /* 0x000fca0000000000 */
[----:B------:R-:W-:-:S13]  /*0df0*/  ISETP.GE.U32.AND P0, PT, R10, 0xfe, PT ;  /* 0x000000fe0a00780c */ /* 0x000fda0003f06070 */
[----:B------:R-:W-:Y:S05]  /*0e00*/  @!P0 BRA `(.L_x_48) ;  /* 0x0000000000808947 */ /* 0x000fea0003800000 */
[----:B------:R-:W-:-:S13]  /*0e10*/  ISETP.GT.AND P0, PT, R13, 0xfe, PT ;  /* 0x000000fe0d00780c */ /* 0x000fda0003f04270 */
[----:B------:R-:W-:Y:S05]  /*0e20*/  @P0 BRA `(.L_x_49) ;  /* 0x00000000006c0947 */ /* 0x000fea0003800000 */
[----:B------:R-:W-:-:S13]  /*0e30*/  ISETP.GE.AND P0, PT, R13, 0x1, PT ;  /* 0x000000010d00780c */ /* 0x000fda0003f06270 */
[----:B------:R-:W-:Y:S05]  /*0e40*/  @P0 BRA `(.L_x_50) ;  /* 0x0000000000740947 */ /* 0x000fea0003800000 */
[----:B------:R-:W-:Y:S02]  /*0e50*/  ISETP.GE.AND P0, PT, R13, -0x18, PT ;  /* 0xffffffe80d00780c */ /* 0x000fe40003f06270 */
[----:B------:R-:W-:-:S11]  /*0e60*/  LOP3.LUT R2, R2, 0x80000000, RZ, 0xc0, !PT ;  /* 0x8000000002027812 */ /* 0x000fd600078ec0ff */
[----:B------:R-:W-:Y:S05]  /*0e70*/  @!P0 BRA `(.L_x_50) ;  /* 0x0000000000688947 */ /* 0x000fea0003800000 */
[CCC-:B------:R-:W-:Y:S01]  /*0e80*/  FFMA.RZ R9, R16.reuse, R14.reuse, R17.reuse ;  /* 0x0000000e10097223 */ /* 0x1c0fe2000000c011 */
[C---:B------:R-:W-:Y:S02]  /*0e90*/  VIADD R12, R13.reuse, 0x20 ;  /* 0x000000200d0c7836 */ /* 0x040fe40000000000 */
[CCC-:B------:R-:W-:Y:S01]  /*0ea0*/  FFMA.RM R10, R16.reuse, R14.reuse, R17.reuse ;  /* 0x0000000e100a7223 */ /* 0x1c0fe20000004011 */
[----:B------:R-:W-:Y:S02]  /*0eb0*/  ISETP.NE.AND P2, PT, R13, RZ, PT ;  /* 0x000000ff0d00720c */ /* 0x000fe40003f45270 */
[----:B------:R-:W-:Y:S01]  /*0ec0*/  LOP3.LUT R11, R9, 0x7fffff, RZ, 0xc0, !PT ;  /* 0x007fffff090b7812 */ /* 0x000fe200078ec0ff */
[----:B------:R-:W-:Y:S01]  /*0ed0*/  FFMA.RP R9, R16, R14, R17 ;  /* 0x0000000e10097223 */ /* 0x000fe20000008011 */
[----:B------:R-:W-:Y:S01]  /*0ee0*/  ISETP.NE.AND P1, PT, R13, RZ, PT ;  /* 0x000000ff0d00720c */ /* 0x000fe20003f25270 */
[----:B------:R-:W-:Y:S01]  /*0ef0*/  IMAD.MOV R13, RZ, RZ, -R13 ;  /* 0x000000ffff0d7224 */ /* 0x000fe200078e0a0d */
[----:B------:R-:W-:-:S02]  /*0f00*/  LOP3.LUT R11, R11, 0x800000, RZ, 0xfc, !PT ;  /* 0x008000000b0b7812 */ /* 0x000fc400078efcff */
[----:B------:R-:W-:Y:S02]  /*0f10*/  FSETP.NEU.FTZ.AND P0, PT, R9, R10, PT ;  /* 0x0000000a0900720b */ /* 0x000fe40003f1d000 */
[----:B------:R-:W-:Y:S02]  /*0f20*/  SHF.L.U32 R12, R11, R12, RZ ;  /* 0x0000000c0b0c7219 */ /* 0x000fe400000006ff */
[----:B------:R-:W-:Y:S02]  /*0f30*/  SEL R10, R13, RZ, P2 ;  /* 0x000000ff0d0a7207 */ /* 0x000fe40001000000 */
[----:B------:R-:W-:Y:S02]  /*0f40*/  ISETP.NE.AND P1, PT, R12, RZ, P1 ;  /* 0x000000ff0c00720c */ /* 0x000fe40000f25270 */
[----:B------:R-:W-:Y:S02]  /*0f50*/  SHF.R.U32.HI R10, RZ, R10, R11 ;  /* 0x0000000aff0a7219 */ /* 0x000fe4000001160b */
[----:B------:R-:W-:-:S02]  /*0f60*/  PLOP3.LUT P0, PT, P0, P1, PT, 0xf8, 0x8f ;  /* 0x00000000008f781c */ /* 0x000fc40000703f70 */
[----:B------:R-:W-:Y:S02]  /*0f70*/  SHF.R.U32.HI R12, RZ, 0x1, R10 ;  /* 0x00000001ff0c7819 */ /* 0x000fe4000001160a */
[----:B------:R-:W-:-:S04]  /*0f80*/  SEL R9, RZ, 0x1, !P0 ;  /* 0x00000001ff097807 */ /* 0x000fc80004000000 */
[----:B------:R-:W-:-:S04]  /*0f90*/  LOP3.LUT R9, R9, 0x1, R12, 0xf8, !PT ;  /* 0x0000000109097812 */ /* 0x000fc800078ef80c */
[----:B------:R-:W-:-:S04]  /*0fa0*/  LOP3.LUT R9, R9, R10, RZ, 0xc0, !PT ;  /* 0x0000000a09097212 */ /* 0x000fc800078ec0ff */
[----:B------:R-:W-:-:S04]  /*0fb0*/  IADD3 R9, PT, PT, R12, R9, RZ ;  /* 0x000000090c097210 */ /* 0x000fc80007ffe0ff */
[----:B------:R-:W-:Y:S01]  /*0fc0*/  LOP3.LUT R2, R9, R2, RZ, 0xfc, !PT ;  /* 0x0000000209027212 */ /* 0x000fe200078efcff */
[----:B------:R-:W-:Y:S06]  /*0fd0*/  BRA `(.L_x_50) ;  /* 0x0000000000107947 */ /* 0x000fec0003800000 */
.L_x_49:
[----:B------:R-:W-:-:S04]  /*0fe0*/  LOP3.LUT R2, R2, 0x80000000, RZ, 0xc0, !PT ;  /* 0x8000000002027812 */ /* 0x000fc800078ec0ff */
[----:B------:R-:W-:Y:S01]  /*0ff0*/  LOP3.LUT R2, R2, 0x7f800000, RZ, 0xfc, !PT ;  /* 0x7f80000002027812 */ /* 0x000fe200078efcff */
[----:B------:R-:W-:Y:S06]  /*1000*/  BRA `(.L_x_50) ;  /* 0x0000000000047947 */ /* 0x000fec0003800000 */
.L_x_48:
[----:B------:R-:W-:-:S07]  /*1010*/  IMAD R2, R9, 0x800000, R2 ;  /* 0x0080000009027824 */ /* 0x000fce00078e0202 */
.L_x_50:
[----:B------:R-:W-:Y:S05]  /*1020*/  BSYNC.RECONVERGENT B2 ;  /* 0x0000000000027941 */ /* 0x000fea0003800200 */
.L_x_47:
[----:B------:R-:W-:Y:S05]  /*1030*/  BRA `(.L_x_51) ;  /* 0x0000000000207947 */ /* 0x000fea0003800000 */
.L_x_46:
[----:B------:R-:W-:-:S04]  /*1040*/  LOP3.LUT R2, R12, 0x80000000, R11, 0x48, !PT ;  /* 0x800000000c027812 */ /* 0x000fc800078e480b */
[----:B------:R-:W-:Y:S01]  /*1050*/  LOP3.LUT R2, R2, 0x7f800000, RZ, 0xfc, !PT ;  /* 0x7f80000002027812 */ /* 0x000fe200078efcff */
[----:B------:R-:W-:Y:S06]  /*1060*/  BRA `(.L_x_51) ;  /* 0x0000000000147947 */ /* 0x000fec0003800000 */
.L_x_45:
[----:B------:R-:W-:Y:S01]  /*1070*/  LOP3.LUT R2, R12, 0x80000000, R11, 0x48, !PT ;  /* 0x800000000c027812 */ /* 0x000fe200078e480b */
[----:B------:R-:W-:Y:S06]  /*1080*/  BRA `(.L_x_51) ;  /* 0x00000000000c7947 */ /* 0x000fec0003800000 */
.L_x_44:
[----:B------:R-:W0:Y:S01]  /*1090*/  MUFU.RSQ R2, -QNAN ;  /* 0xffc0000000027908 */ /* 0x000e220000001400 */
[----:B------:R-:W-:Y:S05]  /*10a0*/  BRA `(.L_x_51) ;  /* 0x0000000000047947 */ /* 0x000fea0003800000 */
.L_x_43:
[----:B------:R-:W-:-:S07]  /*10b0*/  FADD.FTZ R2, R0, R3 ;  /* 0x0000000300027221 */ /* 0x000fce0000010000 */
.L_x_51:
[----:B------:R-:W-:Y:S05]  /*10c0*/  BSYNC.RECONVERGENT B1 ;  /* 0x0000000000017941 */ /* 0x000fea0003800200 */
.L_x_41:
[----:B------:R-:W-:-:S04]  /*10d0*/  IMAD.MOV.U32 R9, RZ, RZ, 0x0 ;  /* 0x00000000ff097424 */ /* 0x000fc800078e00ff */
[----:B0-----:R-:W-:Y:S05]  /*10e0*/  RET.REL.NODEC R8 `(_Z12cu_normalizejP6float2) ;  /* 0xffffffec08c47950 */ /* 0x001fea0003c3ffff */
.L_x_52:
        /* <DEDUP_REMOVED lines=9> */
.L_x_55:


//--------------------- .nv.shared._Z14cu_exw_csrmm_Hjjj6float2PS_PjS1_S0_jS_S0_j --------------------------
	.section	.nv.shared._Z14cu_exw_csrmm_Hjjj6float2PS_PjS1_S0_jS_S0_j,"aw",@nobits
	.sectionflags	@""
	.align	16
	.zero		1024


//--------------------- .nv.shared.reserved.0     --------------------------
	.section	.nv.shared.reserved.0,"aw",@nobits
	.weak		__nv_reservedSMEM_offset_0_alias
	.size		__nv_reservedSMEM_offset_0_alias, 0, 64
	.other		__nv_reservedSMEM_offset_0_alias,@"STO_CUDA_RESERVED_SHARED STV_DEFAULT"
__nv_reservedSMEM_offset_0_alias:
	.zero		0
	.zero		64


//--------------------- .nv.shared._Z8cu_onemmjjj6float2PS_jS_S0_j --------------------------
	.section	.nv.shared._Z8cu_onemmjjj6float2PS_jS_S0_j,"aw",@nobits
	.sectionflags	@""
	.align	16
	.zero		1024


//--------------------- .nv.shared._Z6cu_maxjfPf  --------------------------
	.section	.nv.shared._Z6cu_maxjfPf,"aw",@nobits
	.sectionflags	@""
	.align	16
	.zero		1024


//--------------------- .nv.shared._Z12cu_normalizejP6float2 --------------------------
	.section	.nv.shared._Z12cu_normalizejP6float2,"aw",@nobits
	.sectionflags	@""
	.align	16
	.zero		1024


//--------------------- .nv.constant0._Z14cu_exw_csrmm_Hjjj6float2PS_PjS1_S0_jS_S0_j --------------------------
	.section	.nv.constant0._Z14cu_exw_csrmm_Hjjj6float2PS_PjS1_S0_jS_S0_j,"a",@progbits
	.sectionflags	@""
	.align	4
.nv.constant0._Z14cu_exw_csrmm_Hjjj6float2PS_PjS1_S0_jS_S0_j:
	.zero		980


//--------------------- .nv.constant0._Z8cu_onemmjjj6float2PS_jS_S0_j --------------------------
	.section	.nv.constant0._Z8cu_onemmjjj6float2PS_jS_S0_j,"a",@progbits
	.sectionflags	@""
	.align	4
.nv.constant0._Z8cu_onemmjjj6float2PS_jS_S0_j:
	.zero		956


//--------------------- .nv.constant0._Z6cu_maxjfPf --------------------------
	.section	.nv.constant0._Z6cu_maxjfPf,"a",@progbits
	.sectionflags	@""
	.align	4
.nv.constant0._Z6cu_maxjfPf:
	.zero		912


//--------------------- .nv.constant0._Z12cu_normalizejP6float2 --------------------------
	.section	.nv.constant0._Z12cu_normalizejP6float2,"a",@progbits
	.sectionflags	@""
	.align	4
.nv.constant0._Z12cu_normalizejP6float2:
	.zero		912


//--------------------- SYMBOLS --------------------------

	.type		.nv.reservedSmem.offset0,@object
	.size		.nv.reservedSmem.offset0,0x4
	.type		.nv.reservedSmem.cap,@object
	.size		.nv.reservedSmem.cap,0x4
